	.headerflags	@"EF_CUDA_TEXMODE_UNIFIED EF_CUDA_64BIT_ADDRESS EF_CUDA_ACCELERATORS EF_CUDA_SM90 EF_CUDA_VIRTUAL_SM(EF_CUDA_SM90)"
	.elftype	@"ET_EXEC"


//--------------------- .nv.info                  --------------------------
	.section	.nv.info,"",@"SHT_CUDA_INFO"
	.align	4


	//----- nvinfo : EIATTR_REGCOUNT
	.align		4
        /*0000*/ 	.byte	0x04, 0x2f
        /*0002*/ 	.short	(.L_1 - .L_0)
	.align		4
.L_0:
        /*0004*/ 	.word	index@(chunk_gated_delta_rule_fwd_kernel_h_blockdim64)
        /*0008*/ 	.word	0x00000090


	//----- nvinfo : EIATTR_FRAME_SIZE
	.align		4
.L_1:
        /*000c*/ 	.byte	0x04, 0x11
        /*000e*/ 	.short	(.L_3 - .L_2)
	.align		4
.L_2:
        /*0010*/ 	.word	index@(chunk_gated_delta_rule_fwd_kernel_h_blockdim64)
        /*0014*/ 	.word	0x00000000


	//----- nvinfo : EIATTR_MIN_STACK_SIZE
	.align		4
.L_3:
        /*0018*/ 	.byte	0x04, 0x12
        /*001a*/ 	.short	(.L_5 - .L_4)
	.align		4
.L_4:
        /*001c*/ 	.word	index@(chunk_gated_delta_rule_fwd_kernel_h_blockdim64)
        /*0020*/ 	.word	0x00000000
.L_5:


//--------------------- .nv.info.chunk_gated_delta_rule_fwd_kernel_h_blockdim64 --------------------------
	.section	.nv.info.chunk_gated_delta_rule_fwd_kernel_h_blockdim64,"",@"SHT_CUDA_INFO"
	.sectionflags	@""
	.align	4


	//----- nvinfo : EIATTR_CUDA_API_VERSION
	.align		4
        /*0000*/ 	.byte	0x04, 0x37
        /*0002*/ 	.short	(.L_7 - .L_6)
.L_6:
        /*0004*/ 	.word	0x00000080


	//----- nvinfo : EIATTR_KPARAM_INFO
	.align		4
.L_7:
        /*0008*/ 	.byte	0x04, 0x17
        /*000a*/ 	.short	(.L_9 - .L_8)
.L_8:
        /*000c*/ 	.word	0x00000000
        /*0010*/ 	.short	0x0008
        /*0012*/ 	.short	0x0040
        /*0014*/ 	.byte	0x00, 0xf4, 0x21, 0x00


	//----- nvinfo : EIATTR_KPARAM_INFO
	.align		4
.L_9:
        /*0018*/ 	.byte	0x04, 0x17
        /*001a*/ 	.short	(.L_11 - .L_10)
.L_10:
        /*001c*/ 	.word	0x00000000
        /*0020*/ 	.short	0x0007
        /*0022*/ 	.short	0x0038
        /*0024*/ 	.byte	0x00, 0xf0, 0x11, 0x00


	//----- nvinfo : EIATTR_KPARAM_INFO
	.align		4
.L_11:
        /*0028*/ 	.byte	0x04, 0x17
        /*002a*/ 	.short	(.L_13 - .L_12)
.L_12:
        /*002c*/ 	.word	0x00000000
        /*0030*/ 	.short	0x0006
        /*0032*/ 	.short	0x0030
        /*0034*/ 	.byte	0x00, 0xf4, 0x21, 0x00


	//----- nvinfo : EIATTR_KPARAM_INFO
	.align		4
.L_13:
        /*0038*/ 	.byte	0x04, 0x17
        /*003a*/ 	.short	(.L_15 - .L_14)
.L_14:
        /*003c*/ 	.word	0x00000000
        /*0040*/ 	.short	0x0005
        /*0042*/ 	.short	0x0028
        /*0044*/ 	.byte	0x00, 0xf4, 0x21, 0x00


	//----- nvinfo : EIATTR_KPARAM_INFO
	.align		4
.L_15:
        /*0048*/ 	.byte	0x04, 0x17
        /*004a*/ 	.short	(.L_17 - .L_16)
.L_16:
        /*004c*/ 	.word	0x00000000
        /*0050*/ 	.short	0x0004
        /*0052*/ 	.short	0x0020
        /*0054*/ 	.byte	0x00, 0xf4, 0x21, 0x00


	//----- nvinfo : EIATTR_KPARAM_INFO
	.align		4
.L_17:
        /*0058*/ 	.byte	0x04, 0x17
        /*005a*/ 	.short	(.L_19 - .L_18)
.L_18:
        /*005c*/ 	.word	0x00000000
        /*0060*/ 	.short	0x0003
        /*0062*/ 	.short	0x0018
        /*0064*/ 	.byte	0x00, 0xf4, 0x21, 0x00


	//----- nvinfo : EIATTR_KPARAM_INFO
	.align		4
.L_19:
        /*0068*/ 	.byte	0x04, 0x17
        /*006a*/ 	.short	(.L_21 - .L_20)
.L_20:
        /*006c*/ 	.word	0x00000000
        /*0070*/ 	.short	0x0002
        /*0072*/ 	.short	0x0010
        /*0074*/ 	.byte	0x00, 0xf4, 0x21, 0x00


	//----- nvinfo : EIATTR_KPARAM_INFO
	.align		4
.L_21:
        /*0078*/ 	.byte	0x04, 0x17
        /*007a*/ 	.short	(.L_23 - .L_22)
.L_22:
        /*007c*/ 	.word	0x00000000
        /*0080*/ 	.short	0x0001
        /*0082*/ 	.short	0x0008
        /*0084*/ 	.byte	0x00, 0xf4, 0x21, 0x00


	//----- nvinfo : EIATTR_KPARAM_INFO
	.align		4
.L_23:
        /*0088*/ 	.byte	0x04, 0x17
        /*008a*/ 	.short	(.L_25 - .L_24)
.L_24:
        /*008c*/ 	.word	0x00000000
        /*0090*/ 	.short	0x0000
        /*0092*/ 	.short	0x0000
        /*0094*/ 	.byte	0x00, 0xf4, 0x21, 0x00


	//----- nvinfo : EIATTR_SPARSE_MMA_MASK
	.align		4
.L_25:
        /*0098*/ 	.byte	0x03, 0x50
        /*009a*/ 	.short	0x0000


	//----- nvinfo : EIATTR_MAXREG_COUNT
	.align		4
        /*009c*/ 	.byte	0x03, 0x1b
        /*009e*/ 	.short	0x00ff


	//----- nvinfo : EIATTR_EXIT_INSTR_OFFSETS
	.align		4
        /*00a0*/ 	.byte	0x04, 0x1c
        /*00a2*/ 	.short	(.L_27 - .L_26)


	//   ....[0]....
.L_26:
        /*00a4*/ 	.word	0x00004f10


	//   ....[1]....
        /*00a8*/ 	.word	0x00004f80


	//----- nvinfo : EIATTR_REQNTID
	.align		4
.L_27:
        /*00ac*/ 	.byte	0x04, 0x10
        /*00ae*/ 	.short	(.L_29 - .L_28)
.L_28:
        /*00b0*/ 	.word	0x00000080
        /*00b4*/ 	.word	0x00000001
        /*00b8*/ 	.word	0x00000001


	//----- nvinfo : EIATTR_CBANK_PARAM_SIZE
	.align		4
.L_29:
        /*00bc*/ 	.byte	0x03, 0x19
        /*00be*/ 	.short	0x0048


	//----- nvinfo : EIATTR_PARAM_CBANK
	.align		4
        /*00c0*/ 	.byte	0x04, 0x0a
        /*00c2*/ 	.short	(.L_31 - .L_30)
	.align		4
.L_30:
        /*00c4*/ 	.word	index@(.nv.constant0.chunk_gated_delta_rule_fwd_kernel_h_blockdim64)
        /*00c8*/ 	.short	0x0210
        /*00ca*/ 	.short	0x0048


	//----- nvinfo : EIATTR_SW_WAR
	.align		4
.L_31:
        /*00cc*/ 	.byte	0x04, 0x36
        /*00ce*/ 	.short	(.L_33 - .L_32)
.L_32:
        /*00d0*/ 	.word	0x00000008
.L_33:


//--------------------- .nv.callgraph             --------------------------
	.section	.nv.callgraph,"",@"SHT_CUDA_CALLGRAPH"
	.align	4
	.sectionentsize	8
	.align		4
        /*0000*/ 	.word	0x00000000
	.align		4
        /*0004*/ 	.word	0xffffffff
	.align		4
        /*0008*/ 	.word	0x00000000
	.align		4
        /*000c*/ 	.word	0xfffffffe
	.align		4
        /*0010*/ 	.word	0x00000000
	.align		4
        /*0014*/ 	.word	0xfffffffd
	.align		4
        /*0018*/ 	.word	0x00000000
	.align		4
        /*001c*/ 	.word	0xfffffffc


//--------------------- .text.chunk_gated_delta_rule_fwd_kernel_h_blockdim64 --------------------------
	.section	.text.chunk_gated_delta_rule_fwd_kernel_h_blockdim64,"ax",@progbits
	.sectionflags	@"SHF_BARRIERS=1"
	.align	128
        .global         chunk_gated_delta_rule_fwd_kernel_h_blockdim64
        .type           chunk_gated_delta_rule_fwd_kernel_h_blockdim64,@function
        .size           chunk_gated_delta_rule_fwd_kernel_h_blockdim64,(.L_x_3 - chunk_gated_delta_rule_fwd_kernel_h_blockdim64)
        .other          chunk_gated_delta_rule_fwd_kernel_h_blockdim64,@"STO_CUDA_ENTRY STV_DEFAULT"
chunk_gated_delta_rule_fwd_kernel_h_blockdim64:
.text.chunk_gated_delta_rule_fwd_kernel_h_blockdim64:
[----:B------:R-:W1:Y:S01]  /*0000*/  LDC R1, c[0x0][0x28] ;  /* 0x00000a00ff017b82 */ /* 0x000e620000000800 */
[----:B------:R-:W2:Y:S07]  /*0010*/  S2R R7, SR_TID.X ;  /* 0x0000000000077919 */ /* 0x000eae0000002100 */
[----:B------:R-:W3:Y:S01]  /*0020*/  LDC R23, c[0x0][0x248] ;  /* 0x00009200ff177b82 */ /* 0x000ee20000000800 */
[----:B------:R-:W-:Y:S01]  /*0030*/  UMOV UR40, 0x400 ;  /* 0x0000040000287882 */ /* 0x000fe20000000000 */
[----:B------:R-:W-:Y:S01]  /*0040*/  ULDC.64 UR42, c[0x0][0x208] ;  /* 0x00008200002a7ab9 */ /* 0x000fe20000000a00 */
[----:B------:R-:W4:Y:S01]  /*0050*/  S2R R16, SR_CTAID.Y ;  /* 0x0000000000107919 */ /* 0x000f220000002600 */
[----:B------:R-:W5:Y:S04]  /*0060*/  S2R R14, SR_CTAID.X ;  /* 0x00000000000e7919 */ /* 0x000f680000002500 */
[----:B------:R-:W1:Y:S08]  /*0070*/  LDC.64 R110, c[0x0][0x220] ;  /* 0x00008800ff6e7b82 */ /* 0x000e700000000a00 */
[----:B------:R-:W1:Y:S01]  /*0080*/  LDC.64 R114, c[0x0][0x218] ;  /* 0x00008600ff727b82 */ /* 0x000e620000000a00 */
[----:B---3--:R-:W-:-:S07]  /*0090*/  VIADD R25, R23, 0x3f ;  /* 0x0000003f17197836 */ /* 0x008fce0000000000 */
[----:B------:R-:W3:Y:S01]  /*00a0*/  S2UR UR4, SR_CgaCtaId ;  /* 0x00000000000479c3 */ /* 0x000ee20000008800 */
[----:B------:R-:W-:Y:S01]  /*00b0*/  ISETP.GT.AND P5, PT, R25, 0x3f, PT ;  /* 0x0000003f1900780c */ /* 0x000fe20003fa4270 */
[----:B--2---:R-:W-:Y:S01]  /*00c0*/  IMAD.SHL.U32 R24, R7, 0x8, RZ ;  /* 0x0000000807187824 */ /* 0x004fe200078e00ff */
[----:B------:R-:W-:-:S05]  /*00d0*/  SHF.R.U32.HI R6, RZ, 0x3, R7 ;  /* 0x00000003ff067819 */ /* 0x000fca0000011607 */
[----:B------:R-:W2:Y:S01]  /*00e0*/  LDC.64 R112, c[0x0][0x210] ;  /* 0x00008400ff707b82 */ /* 0x000ea20000000a00 */
[C---:B------:R-:W-:Y:S02]  /*00f0*/  LOP3.LUT R17, R7.reuse, 0x1, RZ, 0xc0, !PT ;  /* 0x0000000107117812 */ /* 0x040fe400078ec0ff */
[----:B------:R-:W-:Y:S02]  /*0100*/  LOP3.LUT R0, R24, 0x10, RZ, 0xc0, !PT ;  /* 0x0000001018007812 */ /* 0x000fe400078ec0ff */
[----:B------:R-:W-:Y:S02]  /*0110*/  LOP3.LUT R2, R7, 0x18, RZ, 0xc0, !PT ;  /* 0x0000001807027812 */ /* 0x000fe400078ec0ff */
[----:B------:R-:W-:Y:S01]  /*0120*/  SHF.R.S32.HI R3, RZ, 0x5, R7 ;  /* 0x00000005ff037819 */ /* 0x000fe20000011407 */
[----:B------:R-:W-:Y:S01]  /*0130*/  IMAD R12, R17, 0x8, R0 ;  /* 0x00000008110c7824 */ /* 0x000fe200078e0200 */
[----:B------:R-:W-:Y:S01]  /*0140*/  SGXT.U32 R6, R6, 0x4 ;  /* 0x000000040606781a */ /* 0x000fe20000000000 */
[----:B------:R-:W-:Y:S01]  /*0150*/  IMAD R11, R2, 0x9, RZ ;  /* 0x00000009020b7824 */ /* 0x000fe200078e02ff */
[----:B------:R-:W-:Y:S01]  /*0160*/  SGXT R0, R3, 0x1 ;  /* 0x000000010300781a */ /* 0x000fe20000000200 */
[----:B------:R-:W1:Y:S01]  /*0170*/  LDC.64 R88, c[0x0][0x230] ;  /* 0x00008c00ff587b82 */ /* 0x000e620000000a00 */
[----:B------:R-:W-:Y:S01]  /*0180*/  LOP3.LUT R5, R12, 0x20, R24, 0xf8, !PT ;  /* 0x000000200c057812 */ /* 0x000fe200078ef818 */
[C---:B------:R-:W-:Y:S01]  /*0190*/  IMAD.WIDE.U32 R2, R6.reuse, 0x1000, RZ ;  /* 0x0000100006027825 */ /* 0x040fe200078e00ff */
[----:B------:R-:W-:Y:S01]  /*01a0*/  LOP3.LUT R46, R6, 0x10, RZ, 0xfc, !PT ;  /* 0x00000010062e7812 */ /* 0x000fe200078efcff */
[----:B---3--:R-:W-:Y:S01]  /*01b0*/  ULEA UR40, UR4, UR40, 0x18 ;  /* 0x0000002804287291 */ /* 0x008fe2000f8ec03f */
[----:B------:R-:W-:-:S02]  /*01c0*/  LOP3.LUT R22, R7, 0x40, RZ, 0xc0, !PT ;  /* 0x0000004007167812 */ /* 0x000fc400078ec0ff */
[----:B------:R-:W-:Y:S02]  /*01d0*/  LOP3.LUT R61, R2, R5, RZ, 0xfc, !PT ;  /* 0x00000005023d7212 */ /* 0x000fe400078efcff */
[----:B------:R-:W-:Y:S01]  /*01e0*/  SHF.R.U32.HI R4, RZ, 0x2, R7 ;  /* 0x00000002ff047819 */ /* 0x000fe20000011607 */
[----:B------:R-:W-:Y:S01]  /*01f0*/  IMAD.SHL.U32 R28, R22, 0x8, RZ ;  /* 0x00000008161c7824 */ /* 0x000fe200078e00ff */
[C---:B------:R-:W-:Y:S01]  /*0200*/  SHF.L.U64.HI R63, R61.reuse, 0x1, R3 ;  /* 0x000000013d3f7819 */ /* 0x040fe20000010203 */
[----:B------:R-:W-:Y:S01]  /*0210*/  IMAD.WIDE.U32 R2, R46, 0x1000, RZ ;  /* 0x000010002e027825 */ /* 0x000fe200078e00ff */
[----:B------:R-:W-:Y:S02]  /*0220*/  SGXT.U32 R4, R4, 0x4 ;  /* 0x000000040404781a */ /* 0x000fe40000000000 */
[----:B------:R-:W-:Y:S01]  /*0230*/  SHF.R.U32.HI R9, RZ, 0x2, R22 ;  /* 0x00000002ff097819 */ /* 0x000fe20000011616 */
[----:B------:R-:W-:Y:S01]  /*0240*/  IMAD.SHL.U32 R61, R61, 0x2, RZ ;  /* 0x000000023d3d7824 */ /* 0x000fe200078e00ff */
[----:B------:R-:W-:-:S02]  /*0250*/  LOP3.LUT R44, R6, 0x20, RZ, 0xfc, !PT ;  /* 0x00000020062c7812 */ /* 0x000fc400078efcff */
[----:B------:R-:W-:Y:S02]  /*0260*/  LOP3.LUT R29, R11, 0x120, R0, 0xf8, !PT ;  /* 0x000001200b1d7812 */ /* 0x000fe400078ef800 */
[C---:B------:R-:W-:Y:S02]  /*0270*/  ISETP.GE.AND P0, PT, R6.reuse, R23, PT ;  /* 0x000000170600720c */ /* 0x040fe40003f06270 */
[----:B------:R-:W-:Y:S02]  /*0280*/  SEL R0, RZ, 0x10, !P5 ;  /* 0x00000010ff007807 */ /* 0x000fe40006800000 */
[----:B------:R-:W-:Y:S02]  /*0290*/  LOP3.LUT R42, R6, 0x30, RZ, 0xfc, !PT ;  /* 0x00000030062a7812 */ /* 0x000fe400078efcff */
[----:B------:R-:W-:Y:S01]  /*02a0*/  LOP3.LUT R4, R4, R9, RZ, 0xfc, !PT ;  /* 0x0000000904047212 */ /* 0x000fe200078efcff */
[----:B------:R-:W-:Y:S01]  /*02b0*/  IMAD.WIDE.U32 R8, R44, 0x1000, RZ ;  /* 0x000010002c087825 */ /* 0x000fe200078e00ff */
[----:B------:R-:W-:-:S02]  /*02c0*/  LOP3.LUT R57, R2, R5, RZ, 0xfc, !PT ;  /* 0x0000000502397212 */ /* 0x000fc400078efcff */
[----:B------:R-:W-:Y:S01]  /*02d0*/  SEL R2, R0, RZ, !P0 ;  /* 0x000000ff00027207 */ /* 0x000fe20004000000 */
[----:B------:R-:W-:Y:S01]  /*02e0*/  IMAD.WIDE.U32 R10, R42, 0x1000, RZ ;  /* 0x000010002a0a7825 */ /* 0x000fe200078e00ff */
[-C--:B------:R-:W-:Y:S02]  /*02f0*/  ISETP.GE.AND P0, PT, R46, R23.reuse, PT ;  /* 0x000000172e00720c */ /* 0x080fe40003f06270 */
[-C--:B------:R-:W-:Y:S02]  /*0300*/  ISETP.GE.AND P1, PT, R44, R23.reuse, PT ;  /* 0x000000172c00720c */ /* 0x080fe40003f26270 */
[----:B------:R-:W-:Y:S02]  /*0310*/  ISETP.GE.AND P2, PT, R42, R23, PT ;  /* 0x000000172a00720c */ /* 0x000fe40003f46270 */
[----:B------:R-:W-:Y:S02]  /*0320*/  LOP3.LUT R45, R8, R5, RZ, 0xfc, !PT ;  /* 0x00000005082d7212 */ /* 0x000fe400078efcff */
[C---:B------:R-:W-:Y:S01]  /*0330*/  SHF.L.U64.HI R59, R57.reuse, 0x1, R3 ;  /* 0x00000001393b7819 */ /* 0x040fe20000010203 */
[----:B------:R-:W-:Y:S01]  /*0340*/  IMAD.SHL.U32 R57, R57, 0x2, RZ ;  /* 0x0000000239397824 */ /* 0x000fe200078e00ff */
[----:B------:R-:W-:-:S02]  /*0350*/  ISETP.NE.U32.AND P4, PT, R2, RZ, PT ;  /* 0x000000ff0200720c */ /* 0x000fc40003f85070 */
[C---:B------:R-:W-:Y:S02]  /*0360*/  SEL R3, R0.reuse, RZ, !P0 ;  /* 0x000000ff00037207 */ /* 0x040fe40004000000 */
[C---:B------:R-:W-:Y:S02]  /*0370*/  SEL R8, R0.reuse, RZ, !P1 ;  /* 0x000000ff00087207 */ /* 0x040fe40004800000 */
[----:B------:R-:W-:Y:S02]  /*0380*/  SEL R2, R0, RZ, !P2 ;  /* 0x000000ff00027207 */ /* 0x000fe40005000000 */
[----:B----4-:R-:W-:Y:S02]  /*0390*/  LOP3.LUT R0, R16, 0xffe0, RZ, 0xc0, !PT ;  /* 0x0000ffe010007812 */ /* 0x010fe400078ec0ff */
[----:B------:R-:W-:Y:S02]  /*03a0*/  LOP3.LUT R55, R10, R5, RZ, 0xfc, !PT ;  /* 0x000000050a377212 */ /* 0x000fe400078efcff */
[----:B------:R-:W-:Y:S01]  /*03b0*/  ISETP.NE.U32.AND P3, PT, R3, RZ, PT ;  /* 0x000000ff0300720c */ /* 0x000fe20003f65070 */
[----:B------:R-:W-:Y:S01]  /*03c0*/  IMAD R13, R0, R23, RZ ;  /* 0x00000017000d7224 */ /* 0x000fe200078e02ff */
[C---:B------:R-:W-:Y:S01]  /*03d0*/  SHF.L.U64.HI R43, R55.reuse, 0x1, R11 ;  /* 0x00000001372b7819 */ /* 0x040fe2000001020b */
[----:B-----5:R-:W-:Y:S01]  /*03e0*/  IMAD.SHL.U32 R3, R14, 0x20, RZ ;  /* 0x000000200e037824 */ /* 0x020fe200078e00ff */
[----:B------:R-:W-:Y:S01]  /*03f0*/  LOP3.LUT R0, R4, 0x20, RZ, 0xfc, !PT ;  /* 0x0000002004007812 */ /* 0x000fe200078efcff */
[----:B------:R-:W-:Y:S01]  /*0400*/  IMAD.SHL.U32 R55, R55, 0x2, RZ ;  /* 0x0000000237377824 */ /* 0x000fe200078e00ff */
[C---:B------:R-:W-:Y:S01]  /*0410*/  LOP3.LUT R84, R13.reuse, 0x1f, R16, 0xf8, !PT ;  /* 0x0000001f0d547812 */ /* 0x040fe200078ef810 */
[----:B-1----:R-:W-:Y:S01]  /*0420*/  IMAD.WIDE R88, R13, 0x4, R88 ;  /* 0x000000040d587825 */ /* 0x002fe200078e0258 */
[----:B------:R-:W-:-:S02]  /*0430*/  SHF.R.S32.HI R91, RZ, 0x1f, R3 ;  /* 0x0000001fff5b7819 */ /* 0x000fc40000011403 */
[----:B------:R-:W-:Y:S01]  /*0440*/  LOP3.LUT R90, R12, R3, RZ, 0xfc, !PT ;  /* 0x000000030c5a7212 */ /* 0x000fe200078efcff */
[----:B------:R-:W-:Y:S01]  /*0450*/  IMAD.SHL.U32 R84, R84, 0x80, RZ ;  /* 0x0000008054547824 */ /* 0x000fe200078e00ff */
[C---:B------:R-:W-:Y:S01]  /*0460*/  SHF.L.U64.HI R47, R45.reuse, 0x1, R9 ;  /* 0x000000012d2f7819 */ /* 0x040fe20000010209 */
[----:B------:R-:W-:Y:S01]  /*0470*/  IMAD.SHL.U32 R45, R45, 0x2, RZ ;  /* 0x000000022d2d7824 */ /* 0x000fe200078e00ff */
[----:B------:R-:W-:Y:S01]  /*0480*/  SHF.R.U32.HI R27, RZ, 0x2, R7 ;  /* 0x00000002ff1b7819 */ /* 0x000fe20000011607 */
[C---:B------:R-:W-:Y:S01]  /*0490*/  IMAD.WIDE R110, R84.reuse, 0x2, R110 ;  /* 0x00000002546e7825 */ /* 0x040fe200078e026e */
[----:B------:R-:W-:Y:S02]  /*04a0*/  SHF.R.U32.HI R26, RZ, 0x1, R7 ;  /* 0x00000001ff1a7819 */ /* 0x000fe40000011607 */
[----:B------:R-:W-:Y:S01]  /*04b0*/  SGXT.U32 R27, R27, 0x3 ;  /* 0x000000031b1b781a */ /* 0x000fe20000000000 */
[----:B------:R-:W-:Y:S01]  /*04c0*/  IMAD.WIDE R114, R84, 0x2, R114 ;  /* 0x0000000254727825 */ /* 0x000fe200078e0272 */
[----:B------:R-:W-:-:S02]  /*04d0*/  IADD3 R30, P0, R110, R57, RZ ;  /* 0x000000396e1e7210 */ /* 0x000fc40007f1e0ff */
[----:B------:R-:W-:Y:S01]  /*04e0*/  IADD3 R14, P6, R110, R61, RZ ;  /* 0x0000003d6e0e7210 */ /* 0x000fe20007fde0ff */
[----:B------:R-:W-:Y:S01]  /*04f0*/  IMAD.WIDE.U32 R18, R0, 0x1000, R90 ;  /* 0x0000100000127825 */ /* 0x000fe200078e005a */
[----:B------:R-:W-:Y:S02]  /*0500*/  ISETP.NE.U32.AND P1, PT, R2, RZ, PT ;  /* 0x000000ff0200720c */ /* 0x000fe40003f25070 */
[----:B------:R-:W-:Y:S01]  /*0510*/  LOP3.LUT R2, R27, 0x30, R26, 0xf8, !PT ;  /* 0x000000301b027812 */ /* 0x000fe200078ef81a */
[C---:B------:R-:W-:Y:S01]  /*0520*/  IMAD.X R31, R111.reuse, 0x1, R59, P0 ;  /* 0x000000016f1f7824 */ /* 0x040fe200000e063b */
[C---:B------:R-:W-:Y:S01]  /*0530*/  IADD3 R48, P0, R110.reuse, R55, RZ ;  /* 0x000000376e307210 */ /* 0x040fe20007f1e0ff */
[----:B------:R-:W-:Y:S01]  /*0540*/  IMAD.X R15, R111, 0x1, R63, P6 ;  /* 0x000000016f0f7824 */ /* 0x000fe200030e063f */
[----:B------:R-:W-:Y:S01]  /*0550*/  IADD3 R38, P6, R110, R45, RZ ;  /* 0x0000002d6e267210 */ /* 0x000fe20007fde0ff */
[----:B------:R-:W-:Y:S01]  /*0560*/  IMAD.WIDE.U32 R20, R4, 0x1000, R90 ;  /* 0x0000100004147825 */ /* 0x000fe200078e005a */
[----:B------:R-:W-:-:S02]  /*0570*/  SEL R40, RZ, 0x4, !P5 ;  /* 0x00000004ff287807 */ /* 0x000fc40006800000 */
[----:B------:R-:W-:Y:S01]  /*0580*/  LOP3.LUT R32, R29, R28, RZ, 0xfc, !PT ;  /* 0x0000001c1d207212 */ /* 0x000fe200078efcff */
[C---:B------:R-:W-:Y:S01]  /*0590*/  IMAD.X R49, R111.reuse, 0x1, R43, P0 ;  /* 0x000000016f317824 */ /* 0x040fe200000e062b */
[-C--:B------:R-:W-:Y:S01]  /*05a0*/  LEA R52, P0, R18, R114.reuse, 0x1 ;  /* 0x0000007212347211 */ /* 0x080fe200078008ff */
[----:B------:R-:W-:Y:S01]  /*05b0*/  IMAD.X R39, R111, 0x1, R47, P6 ;  /* 0x000000016f277824 */ /* 0x000fe200030e062f */
[----:B------:R-:W-:Y:S01]  /*05c0*/  LEA R50, P6, R20, R114, 0x1 ;  /* 0x0000007214327211 */ /* 0x000fe200078c08ff */
[----:B--2---:R-:W-:Y:S01]  /*05d0*/  IMAD.WIDE R112, R84, 0x2, R112 ;  /* 0x0000000254707825 */ /* 0x004fe200078e0270 */
[-C--:B------:R-:W-:Y:S02]  /*05e0*/  LEA.HI.X R53, R18, R115.reuse, R19, 0x1, P0 ;  /* 0x0000007312357211 */ /* 0x080fe400000f0c13 */
[----:B------:R-:W-:Y:S02]  /*05f0*/  ISETP.GE.U32.AND P0, PT, R90, 0x80, PT ;  /* 0x000000805a00780c */ /* 0x000fe40003f06070 */
[----:B------:R-:W-:-:S02]  /*0600*/  LEA.HI.X R51, R20, R115, R21, 0x1, P6 ;  /* 0x0000007314337211 */ /* 0x000fc400030f0c15 */
[----:B------:R-:W-:Y:S02]  /*0610*/  ISETP.GE.AND.EX P0, PT, R91, RZ, PT, P0 ;  /* 0x000000ff5b00720c */ /* 0x000fe40003f06300 */
[-C--:B------:R-:W-:Y:S02]  /*0620*/  ISETP.GE.AND P6, PT, R2, R23.reuse, PT ;  /* 0x000000170200720c */ /* 0x080fe40003fc6270 */
[----:B------:R-:W-:Y:S02]  /*0630*/  ISETP.GT.AND P0, PT, R3, -0x1, !P0 ;  /* 0xffffffff0300780c */ /* 0x000fe40004704270 */
[----:B------:R-:W-:Y:S02]  /*0640*/  SEL R54, R40, RZ, !P6 ;  /* 0x000000ff28367207 */ /* 0x000fe40007000000 */
[----:B------:R-:W-:Y:S02]  /*0650*/  ISETP.LT.AND P6, PT, R4, R23, P0 ;  /* 0x000000170400720c */ /* 0x000fe400007c1270 */
[----:B------:R-:W-:-:S02]  /*0660*/  ISETP.NE.U32.AND P2, PT, R8, RZ, PT ;  /* 0x000000ff0800720c */ /* 0x000fc40003f45070 */
[----:B------:R-:W-:Y:S02]  /*0670*/  SEL R33, RZ, 0x10, !P6 ;  /* 0x00000010ff217807 */ /* 0x000fe40007000000 */
[C---:B------:R-:W-:Y:S02]  /*0680*/  LOP3.LUT R8, R32.reuse, R5, RZ, 0x3c, !PT ;  /* 0x0000000520087212 */ /* 0x040fe400078e3cff */
[C-C-:B------:R-:W-:Y:S02]  /*0690*/  LOP3.LUT R9, R32.reuse, 0x400, R5.reuse, 0x1e, !PT ;  /* 0x0000040020097812 */ /* 0x140fe400078e1e05 */
[C-C-:B------:R-:W-:Y:S02]  /*06a0*/  LOP3.LUT R10, R32.reuse, 0x800, R5.reuse, 0x1e, !PT ;  /* 0x00000800200a7812 */ /* 0x140fe400078e1e05 */
[----:B------:R-:W-:Y:S02]  /*06b0*/  SEL R33, R33, RZ, P5 ;  /* 0x000000ff21217207 */ /* 0x000fe40002800000 */
[----:B------:R-:W-:-:S02]  /*06c0*/  LOP3.LUT R11, R32, 0xc00, R5, 0x1e, !PT ;  /* 0x00000c00200b7812 */ /* 0x000fc400078e1e05 */
[----:B------:R-:W-:Y:S02]  /*06d0*/  LOP3.LUT R29, R12, 0x18, R7, 0x78, !PT ;  /* 0x000000180c1d7812 */ /* 0x000fe400078e7807 */
[----:B------:R-:W-:Y:S02]  /*06e0*/  LEA R36, R8, UR40, 0x1 ;  /* 0x0000002808247c11 */ /* 0x000fe4000f8e08ff */
[----:B------:R-:W-:Y:S02]  /*06f0*/  LEA R35, R9, UR40, 0x1 ;  /* 0x0000002809237c11 */ /* 0x000fe4000f8e08ff */
[----:B------:R-:W-:Y:S01]  /*0700*/  P2R R12, PR, RZ, 0x40 ;  /* 0x00000040ff0c7803 */ /* 0x000fe20000000000 */
[----:B------:R-:W-:Y:S01]  /*0710*/  @!PT LDS RZ, [RZ] ;  /* 0x00000000fffff984 */ /* 0x000fe20000000800 */
[----:B------:R-:W-:Y:S01]  /*0720*/  @!PT LDS RZ, [RZ] ;  /* 0x00000000fffff984 */ /* 0x000fe20000000800 */
[----:B------:R-:W-:Y:S01]  /*0730*/  @!PT LDS RZ, [RZ] ;  /* 0x00000000fffff984 */ /* 0x000fe20000000800 */
[----:B------:R-:W-:Y:S01]  /*0740*/  LDGSTS.E.BYPASS.128 [R36], desc[UR42][R14.64], P4 ;  /* 0x000000000e247fae */ /* 0x000fe2000a101c6a */
[----:B------:R-:W-:Y:S01]  /*0750*/  LEA R34, R10, UR40, 0x1 ;  /* 0x000000280a227c11 */ /* 0x000fe2000f8e08ff */
[----:B------:R-:W-:Y:S01]  /*0760*/  IMAD R12, R4, 0x20, R29 ;  /* 0x00000020040c7824 */ /* 0x000fe200078e021d */
[----:B------:R-:W-:Y:S01]  /*0770*/  ISETP.NE.U32.AND P6, PT, R33, RZ, PT ;  /* 0x000000ff2100720c */ /* 0x000fe20003fc5070 */
[----:B------:R-:W-:Y:S01]  /*0780*/  LDGSTS.E.BYPASS.128 [R35], desc[UR42][R30.64], P3 ;  /* 0x000000001e237fae */ /* 0x000fe20009901c6a */
[----:B------:R-:W-:-:S02]  /*0790*/  LEA R32, R11, UR40, 0x1 ;  /* 0x000000280b207c11 */ /* 0x000fc4000f8e08ff */
[----:B------:R-:W-:Y:S01]  /*07a0*/  LEA R37, R12, UR40, 0x1 ;  /* 0x000000280c257c11 */ /* 0x000fe2000f8e08ff */
[----:B------:R-:W-:Y:S01]  /*07b0*/  LDGSTS.E.BYPASS.128 [R34], desc[UR42][R38.64], P2 ;  /* 0x0000000026227fae */ /* 0x000fe20009101c6a */
[C---:B------:R-:W-:Y:S02]  /*07c0*/  LOP3.LUT R41, R2.reuse, 0x8, RZ, 0xfc, !PT ;  /* 0x0000000802297812 */ /* 0x040fe400078efcff */
[----:B------:R-:W-:Y:S01]  /*07d0*/  LOP3.LUT R77, R2, 0x40, RZ, 0xfc, !PT ;  /* 0x00000040024d7812 */ /* 0x000fe200078efcff */
[----:B------:R-:W-:Y:S01]  /*07e0*/  LDGSTS.E.BYPASS.128 [R32], desc[UR42][R48.64], P1 ;  /* 0x0000000030207fae */ /* 0x000fe20008901c6a */
[----:B------:R-:W-:Y:S02]  /*07f0*/  LOP3.LUT R62, R46, 0x80, RZ, 0xfc, !PT ;  /* 0x000000802e3e7812 */ /* 0x000fe400078efcff */
[----:B------:R-:W-:Y:S01]  /*0800*/  LOP3.LUT R83, R4, 0x80, RZ, 0xfc, !PT ;  /* 0x0000008004537812 */ /* 0x000fe200078efcff */
[----:B------:R-:W0:Y:S01]  /*0810*/  LDGDEPBAR ;  /* 0x00000000000079af */ /* 0x000e220000000000 */
[----:B------:R-:W-:-:S03]  /*0820*/  LOP3.LUT R81, R0, 0x80, RZ, 0xfc, !PT ;  /* 0x0000008000517812 */ /* 0x000fc600078efcff */
[----:B------:R-:W-:Y:S04]  /*0830*/  LDGSTS.E.BYPASS.128 [R36+0x8000], desc[UR42][R14.64+0x80], P4 ;  /* 0x080000800e247fae */ /* 0x000fe8000a101c6a */
[----:B------:R1:W-:Y:S04]  /*0840*/  LDGSTS.E.BYPASS.128 [R35+0x8000], desc[UR42][R30.64+0x80], P3 ;  /* 0x080000801e237fae */ /* 0x0003e80009901c6a */
[----:B------:R2:W-:Y:S04]  /*0850*/  LDGSTS.E.BYPASS.128 [R34+0x8000], desc[UR42][R38.64+0x80], P2 ;  /* 0x0800008026227fae */ /* 0x0005e80009101c6a */
[----:B------:R3:W-:Y:S04]  /*0860*/  LDGSTS.E.BYPASS.128 [R32+0x8000], desc[UR42][R48.64+0x80], P1 ;  /* 0x0800008030207fae */ /* 0x0007e80008901c6a */
[----:B------:R-:W0:Y:S01]  /*0870*/  LDGDEPBAR ;  /* 0x00000000000079af */ /* 0x000e220000000000 */
[C---:B-1----:R-:W-:Y:S01]  /*0880*/  LOP3.LUT R30, R16.reuse, 0x1f, RZ, 0xc0, !PT ;  /* 0x0000001f101e7812 */ /* 0x042fe200078ec0ff */
[----:B------:R-:W-:Y:S01]  /*0890*/  IMAD.SHL.U32 R16, R16, 0x4000, RZ ;  /* 0x0000400010107824 */ /* 0x000fe200078e00ff */
[----:B------:R-:W-:Y:S01]  /*08a0*/  LOP3.LUT R31, R4, 0x40, RZ, 0xfc, !PT ;  /* 0x00000040041f7812 */ /* 0x000fe200078efcff */
[----:B------:R1:W-:Y:S01]  /*08b0*/  LDGSTS.E.BYPASS.128 [R37+0x20000], desc[UR42][R50.64], P6 ;  /* 0x2000000032257fae */ /* 0x0003e2000b101c6a */
[----:B------:R-:W-:Y:S01]  /*08c0*/  ISETP.LT.AND P6, PT, R0, R23, P0 ;  /* 0x000000170000720c */ /* 0x000fe200007c1270 */
[----:B------:R-:W-:-:S03]  /*08d0*/  IMAD.WIDE.U32 R88, R30, 0x4, R88 ;  /* 0x000000041e587825 */ /* 0x000fc600078e0058 */
[----:B------:R-:W-:Y:S02]  /*08e0*/  P2R R14, PR, RZ, 0x40 ;  /* 0x00000040ff0e7803 */ /* 0x000fe40000000000 */
[----:B------:R-:W-:Y:S01]  /*08f0*/  SEL R14, RZ, 0x10, !P6 ;  /* 0x00000010ff0e7807 */ /* 0x000fe20007000000 */
[----:B--2---:R-:W-:Y:S01]  /*0900*/  IMAD.WIDE.U32 R38, R41, 0x80, R88 ;  /* 0x0000008029267825 */ /* 0x004fe200078e0058 */
[----:B------:R-:W-:Y:S02]  /*0910*/  LOP3.LUT P6, RZ, R7, 0x3, RZ, 0xc0, !PT ;  /* 0x0000000307ff7812 */ /* 0x000fe400078cc0ff */
[----:B------:R-:W-:Y:S02]  /*0920*/  SEL R14, R14, RZ, P5 ;  /* 0x000000ff0e0e7207 */ /* 0x000fe40002800000 */
[----:B------:R-:W-:Y:S02]  /*0930*/  ISETP.GE.AND P5, PT, R41, R23, PT ;  /* 0x000000172900720c */ /* 0x000fe40003fa6270 */
[----:B------:R-:W-:-:S02]  /*0940*/  P2R R13, PR, RZ, 0x40 ;  /* 0x00000040ff0d7803 */ /* 0x000fc40000000000 */
[----:B------:R-:W-:Y:S02]  /*0950*/  SEL R29, R40, RZ, !P5 ;  /* 0x000000ff281d7207 */ /* 0x000fe40006800000 */
[----:B------:R-:W-:Y:S01]  /*0960*/  ISETP.NE.U32.AND P5, PT, R14, RZ, PT ;  /* 0x000000ff0e00720c */ /* 0x000fe20003fa5070 */
[C---:B------:R-:W-:Y:S01]  /*0970*/  IMAD.WIDE.U32 R14, R2.reuse, 0x80, R88 ;  /* 0x00000080020e7825 */ /* 0x040fe200078e0058 */
[----:B------:R-:W-:Y:S02]  /*0980*/  LEA R40, R2, UR40, 0x2 ;  /* 0x0000002802287c11 */ /* 0x000fe4000f8e10ff */
[----:B------:R-:W-:-:S09]  /*0990*/  SHF.R.S32.HI R13, RZ, 0x1f, R23 ;  /* 0x0000001fff0d7819 */ /* 0x000fd20000011417 */
[----:B------:R2:W-:Y:S01]  /*09a0*/  LDGSTS.E.BYPASS.128 [R37+0x20800], desc[UR42][R52.64], P5 ;  /* 0x2080000034257fae */ /* 0x0005e2000a901c6a */
[----:B---3--:R-:W-:-:S03]  /*09b0*/  IADD3 R48, P5, R112, R61, RZ ;  /* 0x0000003d70307210 */ /* 0x008fc60007fbe0ff */
[----:B------:R-:W0:Y:S02]  /*09c0*/  LDGDEPBAR ;  /* 0x00000000000079af */ /* 0x000e240000000000 */
[----:B------:R-:W-:Y:S01]  /*09d0*/  IMAD.X R49, R113, 0x1, R63, P5 ;  /* 0x0000000171317824 */ /* 0x000fe200028e063f */
[----:B------:R-:W-:-:S13]  /*09e0*/  @!P6 ISETP.NE.U32.AND P5, PT, R54, RZ, PT ;  /* 0x000000ff3600e20c */ /* 0x000fda0003fa5070 */
[----:B------:R3:W-:Y:S01]  /*09f0*/  @!P6 LDGSTS.E [R40+0x26400], desc[UR42][R14.64], P5 ;  /* 0x264000000e28efae */ /* 0x0007e2000a92186a */
[----:B-1----:R-:W-:-:S05]  /*0a00*/  IADD3 R50, P5, R112, R57, RZ ;  /* 0x0000003970327210 */ /* 0x002fca0007fbe0ff */
[----:B------:R-:W-:Y:S01]  /*0a10*/  IMAD.X R51, R113, 0x1, R59, P5 ;  /* 0x0000000171337824 */ /* 0x000fe200028e063b */
[----:B--2---:R-:W-:-:S05]  /*0a20*/  IADD3 R52, P5, R112, R45, RZ ;  /* 0x0000002d70347210 */ /* 0x004fca0007fbe0ff */
[C---:B------:R-:W-:Y:S01]  /*0a30*/  IMAD.X R53, R113.reuse, 0x1, R47, P5 ;  /* 0x0000000171357824 */ /* 0x040fe200028e062f */
[----:B------:R-:W-:Y:S02]  /*0a40*/  IADD3 R54, P5, R112, R55, RZ ;  /* 0x0000003770367210 */ /* 0x000fe40007fbe0ff */
[----:B---3--:R-:W-:Y:S02]  /*0a50*/  LOP3.LUT R14, R6, 0x40, RZ, 0xfc, !PT ;  /* 0x00000040060e7812 */ /* 0x008fe400078efcff */
[----:B------:R-:W-:Y:S01]  /*0a60*/  LOP3.LUT R15, R42, 0x40, RZ, 0xfc, !PT ;  /* 0x000000402a0f7812 */ /* 0x000fe200078efcff */
[----:B------:R-:W-:Y:S01]  /*0a70*/  IMAD.X R55, R113, 0x1, R43, P5 ;  /* 0x0000000171377824 */ /* 0x000fe200028e062b */
[----:B------:R-:W-:Y:S01]  /*0a80*/  @!P6 ISETP.NE.U32.AND P5, PT, R29, RZ, PT ;  /* 0x000000ff1d00e20c */ /* 0x000fe20003fa5070 */
[C---:B------:R-:W-:Y:S01]  /*0a90*/  IMAD.SHL.U32 R75, R14.reuse, 0x2000, RZ ;  /* 0x000020000e4b7824 */ /* 0x040fe200078e00ff */
[----:B------:R-:W-:Y:S01]  /*0aa0*/  SHF.L.U64.HI R79, R14, 0xd, RZ ;  /* 0x0000000d0e4f7819 */ /* 0x000fe200000102ff */
[C---:B------:R-:W-:Y:S01]  /*0ab0*/  IMAD.SHL.U32 R61, R15.reuse, 0x2000, RZ ;  /* 0x000020000f3d7824 */ /* 0x040fe200078e00ff */
[----:B------:R-:W-:-:S02]  /*0ac0*/  SHF.L.U64.HI R63, R15, 0xd, RZ ;  /* 0x0000000d0f3f7819 */ /* 0x000fc400000102ff */
[----:B------:R-:W-:-:S07]  /*0ad0*/  LOP3.LUT R29, R0, 0x40, RZ, 0xfc, !PT ;  /* 0x00000040001d7812 */ /* 0x000fce00078efcff */
[----:B------:R1:W-:Y:S04]  /*0ae0*/  @!P6 LDGSTS.E [R40+0x26420], desc[UR42][R38.64], P5 ;  /* 0x264200002628efae */ /* 0x0003e8000a92186a */
[----:B------:R-:W0:Y:S04]  /*0af0*/  LDGDEPBAR ;  /* 0x00000000000079af */ /* 0x000e280000000000 */
[----:B------:R-:W-:Y:S04]  /*0b00*/  LDGSTS.E.BYPASS.128 [R36+0x10000], desc[UR42][R48.64], P4 ;  /* 0x1000000030247fae */ /* 0x000fe8000a101c6a */
[----:B------:R-:W-:Y:S01]  /*0b10*/  LDGSTS.E.BYPASS.128 [R35+0x10000], desc[UR42][R50.64], P3 ;  /* 0x1000000032237fae */ /* 0x000fe20009901c6a */
[----:B-1----:R-:W-:-:S03]  /*0b20*/  LOP3.LUT R38, R46, 0x40, RZ, 0xfc, !PT ;  /* 0x000000402e267812 */ /* 0x002fc600078efcff */
[----:B------:R-:W-:Y:S01]  /*0b30*/  LDGSTS.E.BYPASS.128 [R34+0x10000], desc[UR42][R52.64], P2 ;  /* 0x1000000034227fae */ /* 0x000fe20009101c6a */
[C---:B------:R-:W-:Y:S01]  /*0b40*/  SHF.L.U64.HI R71, R38.reuse, 0xd, RZ ;  /* 0x0000000d26477819 */ /* 0x040fe200000102ff */
[----:B------:R-:W-:Y:S02]  /*0b50*/  IMAD.SHL.U32 R69, R38, 0x2000, RZ ;  /* 0x0000200026457824 */ /* 0x000fe400078e00ff */
[----:B------:R-:W-:Y:S04]  /*0b60*/  LDGSTS.E.BYPASS.128 [R32+0x10000], desc[UR42][R54.64], P1 ;  /* 0x1000000036207fae */ /* 0x000fe80008901c6a */
[----:B------:R-:W0:Y:S04]  /*0b70*/  LDGDEPBAR ;  /* 0x00000000000079af */ /* 0x000e280000000000 */
[----:B------:R-:W-:Y:S04]  /*0b80*/  LDGSTS.E.BYPASS.128 [R36+0x18000], desc[UR42][R48.64+0x80], P4 ;  /* 0x1800008030247fae */ /* 0x000fe8000a101c6a */
[----:B------:R-:W-:Y:S01]  /*0b90*/  LDGSTS.E.BYPASS.128 [R35+0x18000], desc[UR42][R50.64+0x80], P3 ;  /* 0x1800008032237fae */ /* 0x000fe20009901c6a */
[----:B------:R-:W-:-:S02]  /*0ba0*/  ISETP.GE.U32.AND P3, PT, R14, R23, PT ;  /* 0x000000170e00720c */ /* 0x000fc40003f66070 */
[----:B------:R-:W-:Y:S01]  /*0bb0*/  LOP3.LUT R14, R44, 0x40, RZ, 0xfc, !PT ;  /* 0x000000402c0e7812 */ /* 0x000fe200078efcff */
[----:B------:R1:W-:Y:S01]  /*0bc0*/  LDGSTS.E.BYPASS.128 [R34+0x18000], desc[UR42][R52.64+0x80], P2 ;  /* 0x1800008034227fae */ /* 0x0003e20009101c6a */
[----:B------:R-:W-:Y:S02]  /*0bd0*/  ISETP.GE.AND.EX P3, PT, RZ, R13, PT, P3 ;  /* 0x0000000dff00720c */ /* 0x000fe40003f66330 */
[----:B------:R-:W-:Y:S01]  /*0be0*/  SHF.L.U64.HI R67, R14, 0xd, RZ ;  /* 0x0000000d0e437819 */ /* 0x000fe200000102ff */
[----:B------:R2:W-:Y:S01]  /*0bf0*/  LDGSTS.E.BYPASS.128 [R32+0x18000], desc[UR42][R54.64+0x80], P1 ;  /* 0x1800008036207fae */ /* 0x0005e20008901c6a */
[----:B------:R-:W-:Y:S01]  /*0c00*/  ISETP.GE.U32.AND P1, PT, R38, R23, PT ;  /* 0x000000172600720c */ /* 0x000fe20003f26070 */
[----:B------:R-:W-:Y:S01]  /*0c10*/  IMAD.WIDE.U32 R38, R5, 0x2, RZ ;  /* 0x0000000205267825 */ /* 0x000fe200078e00ff */
[----:B------:R-:W-:Y:S01]  /*0c20*/  SEL R43, RZ, 0x10, P3 ;  /* 0x00000010ff2b7807 */ /* 0x000fe20001800000 */
[----:B------:R-:W0:Y:S01]  /*0c30*/  LDGDEPBAR ;  /* 0x00000000000079af */ /* 0x000e220000000000 */
[----:B------:R-:W-:Y:S01]  /*0c40*/  ISETP.GE.AND.EX P1, PT, RZ, R13, PT, P1 ;  /* 0x0000000dff00720c */ /* 0x000fe20003f26310 */
[----:B------:R-:W-:Y:S01]  /*0c50*/  IMAD.SHL.U32 R65, R14, 0x2000, RZ ;  /* 0x000020000e417824 */ /* 0x000fe200078e00ff */
[----:B------:R-:W-:-:S02]  /*0c60*/  LOP3.LUT R69, R69, R38, RZ, 0xfc, !PT ;  /* 0x0000002645457212 */ /* 0x000fc400078efcff */
[----:B------:R-:W-:Y:S02]  /*0c70*/  LOP3.LUT R71, R71, R39, RZ, 0xfc, !PT ;  /* 0x0000002747477212 */ /* 0x000fe400078efcff */
[----:B-1----:R-:W-:Y:S02]  /*0c80*/  IADD3 R52, P3, R110, R69, RZ ;  /* 0x000000456e347210 */ /* 0x002fe40007f7e0ff */
[----:B------:R-:W-:Y:S02]  /*0c90*/  LOP3.LUT R75, R75, R38, RZ, 0xfc, !PT ;  /* 0x000000264b4b7212 */ /* 0x000fe400078efcff */
[----:B------:R-:W-:Y:S01]  /*0ca0*/  SEL R45, RZ, 0x10, P1 ;  /* 0x00000010ff2d7807 */ /* 0x000fe20000800000 */
[----:B------:R-:W-:Y:S01]  /*0cb0*/  IMAD.X R53, R111, 0x1, R71, P3 ;  /* 0x000000016f357824 */ /* 0x000fe200018e0647 */
[-C--:B------:R-:W-:Y:S02]  /*0cc0*/  ISETP.GE.U32.AND P3, PT, R14, R23.reuse, PT ;  /* 0x000000170e00720c */ /* 0x080fe40003f66070 */
[----:B------:R-:W-:-:S02]  /*0cd0*/  ISETP.GE.U32.AND P1, PT, R15, R23, PT ;  /* 0x000000170f00720c */ /* 0x000fc40003f26070 */
[----:B------:R-:W-:Y:S01]  /*0ce0*/  LOP3.LUT R79, R79, R39, RZ, 0xfc, !PT ;  /* 0x000000274f4f7212 */ /* 0x000fe200078efcff */
[----:B------:R-:W-:Y:S01]  /*0cf0*/  BAR.SYNC.DEFER_BLOCKING 0x0 ;  /* 0x0000000000007b1d */ /* 0x000fe20000010000 */
[----:B------:R-:W-:Y:S02]  /*0d00*/  IADD3 R50, P2, R110, R75, RZ ;  /* 0x0000004b6e327210 */ /* 0x000fe40007f5e0ff */
[-C--:B------:R-:W-:Y:S02]  /*0d10*/  ISETP.GE.AND.EX P3, PT, RZ, R13.reuse, PT, P3 ;  /* 0x0000000dff00720c */ /* 0x080fe40003f66330 */
[----:B------:R-:W-:Y:S01]  /*0d20*/  ISETP.GE.AND.EX P1, PT, RZ, R13, PT, P1 ;  /* 0x0000000dff00720c */ /* 0x000fe20003f26310 */
[----:B------:R-:W-:Y:S01]  /*0d30*/  IMAD.X R51, R111, 0x1, R79, P2 ;  /* 0x000000016f337824 */ /* 0x000fe200010e064f */
[-C--:B------:R-:W-:Y:S02]  /*0d40*/  LOP3.LUT R65, R65, R38.reuse, RZ, 0xfc, !PT ;  /* 0x0000002641417212 */ /* 0x080fe400078efcff */
[----:B------:R-:W-:-:S02]  /*0d50*/  LOP3.LUT R61, R61, R38, RZ, 0xfc, !PT ;  /* 0x000000263d3d7212 */ /* 0x000fc400078efcff */
[----:B------:R-:W-:Y:S02]  /*0d60*/  LEA R33, P2, R31, R90, 0xc ;  /* 0x0000005a1f217211 */ /* 0x000fe400078460ff */
[----:B------:R-:W-:Y:S02]  /*0d70*/  SEL R47, RZ, 0x10, P3 ;  /* 0x00000010ff2f7807 */ /* 0x000fe40001800000 */
[----:B------:R-:W-:Y:S02]  /*0d80*/  SEL R60, RZ, 0x10, P1 ;  /* 0x00000010ff3c7807 */ /* 0x000fe40000800000 */
[-C--:B------:R-:W-:Y:S02]  /*0d90*/  LOP3.LUT R67, R67, R39.reuse, RZ, 0xfc, !PT ;  /* 0x0000002743437212 */ /* 0x080fe400078efcff */
[----:B------:R-:W-:Y:S02]  /*0da0*/  LOP3.LUT R63, R63, R39, RZ, 0xfc, !PT ;  /* 0x000000273f3f7212 */ /* 0x000fe400078efcff */
[----:B--2---:R-:W-:-:S02]  /*0db0*/  IADD3 R54, P3, R110, R65, RZ ;  /* 0x000000416e367210 */ /* 0x004fc40007f7e0ff */
[----:B------:R-:W-:Y:S02]  /*0dc0*/  IADD3 R56, P1, R110, R61, RZ ;  /* 0x0000003d6e387210 */ /* 0x000fe40007f3e0ff */
[-C--:B------:R-:W-:Y:S01]  /*0dd0*/  LEA.HI.X R72, R31, R91.reuse, RZ, 0xc, P2 ;  /* 0x0000005b1f487211 */ /* 0x080fe200010f64ff */
[----:B------:R-:W-:Y:S01]  /*0de0*/  IMAD.X R55, R111, 0x1, R67, P3 ;  /* 0x000000016f377824 */ /* 0x000fe200018e0643 */
[----:B------:R-:W-:Y:S01]  /*0df0*/  LEA R73, P2, R29, R90, 0xc ;  /* 0x0000005a1d497211 */ /* 0x000fe200078460ff */
[----:B------:R-:W-:Y:S01]  /*0e00*/  IMAD.X R57, R111, 0x1, R63, P1 ;  /* 0x000000016f397824 */ /* 0x000fe200008e063f */
[----:B------:R-:W-:Y:S02]  /*0e10*/  LEA R58, P3, R33, R114, 0x1 ;  /* 0x00000072213a7211 */ /* 0x000fe400078608ff */
[----:B------:R-:W-:Y:S02]  /*0e20*/  ISETP.GT.AND P1, PT, R25, 0x7f, PT ;  /* 0x0000007f1900780c */ /* 0x000fe40003f24270 */
[----:B------:R-:W-:-:S02]  /*0e30*/  LEA.HI.X R74, R29, R91, RZ, 0xc, P2 ;  /* 0x0000005b1d4a7211 */ /* 0x000fc400010f64ff */
[----:B------:R-:W-:Y:S02]  /*0e40*/  ISETP.LT.U32.AND P2, PT, R31, R23, PT ;  /* 0x000000171f00720c */ /* 0x000fe40003f41070 */
[----:B------:R-:W-:Y:S02]  /*0e50*/  LEA.HI.X R59, R33, R115, R72, 0x1, P3 ;  /* 0x00000073213b7211 */ /* 0x000fe400018f0c48 */
[----:B------:R-:W-:Y:S02]  /*0e60*/  SEL R43, R43, RZ, P1 ;  /* 0x000000ff2b2b7207 */ /* 0x000fe40000800000 */
[----:B------:R-:W-:Y:S02]  /*0e70*/  LEA R48, P3, R77, R88, 0x7 ;  /* 0x000000584d307211 */ /* 0x000fe400078638ff */
[----:B------:R-:W-:Y:S02]  /*0e80*/  SEL R45, R45, RZ, P1 ;  /* 0x000000ff2d2d7207 */ /* 0x000fe40000800000 */
[----:B------:R-:W-:-:S02]  /*0e90*/  ISETP.LT.AND.EX P5, PT, RZ, R13, P0, P2 ;  /* 0x0000000dff00720c */ /* 0x000fc400007a1320 */
[----:B------:R-:W-:Y:S02]  /*0ea0*/  SEL R47, R47, RZ, P1 ;  /* 0x000000ff2f2f7207 */ /* 0x000fe40000800000 */
[----:B------:R-:W-:Y:S02]  /*0eb0*/  SEL R60, R60, RZ, P1 ;  /* 0x000000ff3c3c7207 */ /* 0x000fe40000800000 */
[----:B------:R-:W-:Y:S02]  /*0ec0*/  ISETP.NE.U32.AND P6, PT, R43, RZ, PT ;  /* 0x000000ff2b00720c */ /* 0x000fe40003fc5070 */
[----:B------:R-:W-:Y:S02]  /*0ed0*/  LEA.HI.X R49, R77, R89, RZ, 0x7, P3 ;  /* 0x000000594d317211 */ /* 0x000fe400018f3cff */
[----:B------:R-:W-:Y:S02]  /*0ee0*/  ISETP.NE.U32.AND P4, PT, R45, RZ, PT ;  /* 0x000000ff2d00720c */ /* 0x000fe40003f85070 */
[----:B------:R-:W-:-:S02]  /*0ef0*/  SEL R43, RZ, 0x10, !P5 ;  /* 0x00000010ff2b7807 */ /* 0x000fc40006800000 */
[----:B------:R-:W-:Y:S02]  /*0f00*/  ISETP.NE.U32.AND P3, PT, R47, RZ, PT ;  /* 0x000000ff2f00720c */ /* 0x000fe40003f65070 */
[----:B------:R-:W-:Y:S02]  /*0f10*/  ISETP.NE.U32.AND P2, PT, R60, RZ, PT ;  /* 0x000000ff3c00720c */ /* 0x000fe40003f45070 */
[----:B------:R-:W-:Y:S01]  /*0f20*/  SEL R43, R43, RZ, P1 ;  /* 0x000000ff2b2b7207 */ /* 0x000fe20000800000 */
[----:B------:R-:W-:Y:S01]  /*0f30*/  @!PT LDS RZ, [RZ] ;  /* 0x00000000fffff984 */ /* 0x000fe20000000800 */
[----:B------:R-:W-:Y:S01]  /*0f40*/  @!PT LDS RZ, [RZ] ;  /* 0x00000000fffff984 */ /* 0x000fe20000000800 */
[----:B------:R-:W-:Y:S01]  /*0f50*/  @!PT LDS RZ, [RZ] ;  /* 0x00000000fffff984 */ /* 0x000fe20000000800 */
[----:B------:R-:W-:Y:S01]  /*0f60*/  LDGSTS.E.BYPASS.128 [R36+0x2000], desc[UR42][R50.64], P6 ;  /* 0x0200000032247fae */ /* 0x000fe2000b101c6a */
[----:B------:R-:W-:Y:S02]  /*0f70*/  P2R R76, PR, RZ, 0x20 ;  /* 0x00000020ff4c7803 */ /* 0x000fe40000000000 */
[----:B------:R-:W-:Y:S01]  /*0f80*/  ISETP.NE.U32.AND P5, PT, R43, RZ, PT ;  /* 0x000000ff2b00720c */ /* 0x000fe20003fa5070 */
[----:B------:R-:W-:Y:S01]  /*0f90*/  LDGSTS.E.BYPASS.128 [R35+0x2000], desc[UR42][R52.64], P4 ;  /* 0x0200000034237fae */ /* 0x000fe2000a101c6a */
[----:B------:R-:W-:-:S02]  /*0fa0*/  P2R R47, PR, RZ, 0x40 ;  /* 0x00000040ff2f7803 */ /* 0x000fc40000000000 */
[----:B------:R-:W-:Y:S01]  /*0fb0*/  LOP3.LUT R60, R44, 0x80, RZ, 0xfc, !PT ;  /* 0x000000802c3c7812 */ /* 0x000fe200078efcff */
[----:B------:R-:W-:Y:S04]  /*0fc0*/  LDGSTS.E.BYPASS.128 [R34+0x2000], desc[UR42][R54.64], P3 ;  /* 0x0200000036227fae */ /* 0x000fe80009901c6a */
[----:B------:R-:W-:Y:S04]  /*0fd0*/  LDGSTS.E.BYPASS.128 [R32+0x2000], desc[UR42][R56.64], P2 ;  /* 0x0200000038207fae */ /* 0x000fe80009101c6a */
[----:B------:R-:W0:Y:S04]  /*0fe0*/  LDGDEPBAR ;  /* 0x00000000000079af */ /* 0x000e280000000000 */
[----:B------:R1:W-:Y:S04]  /*0ff0*/  LDGSTS.E.BYPASS.128 [R36+0xa000], desc[UR42][R50.64+0x80], P6 ;  /* 0x0a00008032247fae */ /* 0x0003e8000b101c6a */
[----:B------:R-:W-:Y:S04]  /*1000*/  LDGSTS.E.BYPASS.128 [R35+0xa000], desc[UR42][R52.64+0x80], P4 ;  /* 0x0a00008034237fae */ /* 0x000fe8000a101c6a */
[----:B------:R-:W-:Y:S04]  /*1010*/  LDGSTS.E.BYPASS.128 [R34+0xa000], desc[UR42][R54.64+0x80], P3 ;  /* 0x0a00008036227fae */ /* 0x000fe80009901c6a */
[----:B------:R-:W-:Y:S04]  /*1020*/  LDGSTS.E.BYPASS.128 [R32+0xa000], desc[UR42][R56.64+0x80], P2 ;  /* 0x0a00008038207fae */ /* 0x000fe80009101c6a */
[----:B------:R-:W0:Y:S04]  /*1030*/  LDGDEPBAR ;  /* 0x00000000000079af */ /* 0x000e280000000000 */
[----:B------:R2:W-:Y:S01]  /*1040*/  LDGSTS.E.BYPASS.128 [R37+0x21000], desc[UR42][R58.64], P5 ;  /* 0x210000003a257fae */ /* 0x0005e2000a901c6a */
[----:B------:R-:W-:-:S04]  /*1050*/  ISETP.GE.U32.AND P5, PT, R77, R23, PT ;  /* 0x000000174d00720c */ /* 0x000fc80003fa6070 */
[----:B------:R-:W-:-:S04]  /*1060*/  ISETP.GE.AND.EX P5, PT, RZ, R13, PT, P5 ;  /* 0x0000000dff00720c */ /* 0x000fc80003fa6350 */
[----:B------:R-:W-:Y:S02]  /*1070*/  SEL R45, RZ, 0x4, P5 ;  /* 0x00000004ff2d7807 */ /* 0x000fe40002800000 */
[----:B-1----:R-:W-:Y:S02]  /*1080*/  LEA R50, P5, R73, R114, 0x1 ;  /* 0x0000007249327211 */ /* 0x002fe400078a08ff */
[----:B------:R-:W-:Y:S02]  /*1090*/  SEL R45, R45, RZ, P1 ;  /* 0x000000ff2d2d7207 */ /* 0x000fe40000800000 */
[----:B------:R-:W-:Y:S02]  /*10a0*/  LEA.HI.X R51, R73, R115, R74, 0x1, P5 ;  /* 0x0000007349337211 */ /* 0x000fe400028f0c4a */
[----:B------:R-:W-:-:S04]  /*10b0*/  ISETP.LT.U32.AND P5, PT, R29, R23, PT ;  /* 0x000000171d00720c */ /* 0x000fc80003fa1070 */
[----:B------:R-:W-:-:S04]  /*10c0*/  ISETP.LT.AND.EX P6, PT, RZ, R13, P0, P5 ;  /* 0x0000000dff00720c */ /* 0x000fc800007c1350 */
[----:B------:R-:W-:Y:S02]  /*10d0*/  SEL R43, RZ, 0x10, !P6 ;  /* 0x00000010ff2b7807 */ /* 0x000fe40007000000 */
[----:B------:R-:W-:Y:S02]  /*10e0*/  P2R R77, PR, RZ, 0x40 ;  /* 0x00000040ff4d7803 */ /* 0x000fe40000000000 */
[----:B------:R-:W-:Y:S02]  /*10f0*/  SEL R43, R43, RZ, P1 ;  /* 0x000000ff2b2b7207 */ /* 0x000fe40000800000 */
[----:B------:R-:W-:Y:S02]  /*1100*/  LOP3.LUT P6, RZ, R7, 0x3, RZ, 0xc0, !PT ;  /* 0x0000000307ff7812 */ /* 0x000fe400078cc0ff */
[----:B------:R-:W-:Y:S02]  /*1110*/  ISETP.NE.U32.AND P5, PT, R43, RZ, PT ;  /* 0x000000ff2b00720c */ /* 0x000fe40003fa5070 */
[----:B------:R-:W-:-:S02]  /*1120*/  LOP3.LUT R43, R41, 0x40, RZ, 0xfc, !PT ;  /* 0x00000040292b7812 */ /* 0x000fc400078efcff */
[----:B------:R-:W-:-:S09]  /*1130*/  LOP3.LUT R41, R41, 0x80, RZ, 0xfc, !PT ;  /* 0x0000008029297812 */ /* 0x000fd200078efcff */
[----:B------:R1:W-:Y:S01]  /*1140*/  LDGSTS.E.BYPASS.128 [R37+0x21800], desc[UR42][R50.64], P5 ;  /* 0x2180000032257fae */ /* 0x0003e2000a901c6a */
[----:B--2---:R-:W-:-:S03]  /*1150*/  LEA R58, P5, R43, R88, 0x7 ;  /* 0x000000582b3a7211 */ /* 0x004fc600078a38ff */
[----:B------:R-:W0:Y:S01]  /*1160*/  LDGDEPBAR ;  /* 0x00000000000079af */ /* 0x000e220000000000 */
[C---:B------:R-:W-:Y:S02]  /*1170*/  LEA.HI.X R59, R43.reuse, R89, RZ, 0x7, P5 ;  /* 0x000000592b3b7211 */ /* 0x040fe400028f3cff */
[----:B------:R-:W-:-:S04]  /*1180*/  ISETP.GE.U32.AND P5, PT, R43, R23, PT ;  /* 0x000000172b00720c */ /* 0x000fc80003fa6070 */
[----:B------:R-:W-:-:S04]  /*1190*/  ISETP.GE.AND.EX P5, PT, RZ, R13, PT, P5 ;  /* 0x0000000dff00720c */ /* 0x000fc80003fa6350 */
[----:B------:R-:W-:Y:S02]  /*11a0*/  SEL R43, RZ, 0x4, P5 ;  /* 0x00000004ff2b7807 */ /* 0x000fe40002800000 */
[----:B------:R-:W-:Y:S02]  /*11b0*/  @!P6 ISETP.NE.U32.AND P5, PT, R45, RZ, PT ;  /* 0x000000ff2d00e20c */ /* 0x000fe40003fa5070 */
[----:B------:R-:W-:Y:S02]  /*11c0*/  SEL R43, R43, RZ, P1 ;  /* 0x000000ff2b2b7207 */ /* 0x000fe40000800000 */
[----:B------:R-:W-:Y:S01]  /*11d0*/  IADD3 R56, P1, R112, R61, RZ ;  /* 0x0000003d70387210 */ /* 0x000fe20007f3e0ff */
[----:B------:R-:W-:-:S04]  /*11e0*/  IMAD.SHL.U32 R61, R60, 0x2000, RZ ;  /* 0x000020003c3d7824 */ /* 0x000fc800078e00ff */
[----:B------:R-:W-:Y:S01]  /*11f0*/  IMAD.X R57, R113, 0x1, R63, P1 ;  /* 0x0000000171397824 */ /* 0x000fe200008e063f */
[----:B------:R-:W-:Y:S02]  /*1200*/  SHF.L.U64.HI R63, R60, 0xd, RZ ;  /* 0x0000000d3c3f7819 */ /* 0x000fe400000102ff */
[----:B------:R-:W-:Y:S01]  /*1210*/  LOP3.LUT R61, R61, R38, RZ, 0xfc, !PT ;  /* 0x000000263d3d7212 */ /* 0x000fe200078efcff */
[----:B------:R2:W-:Y:S01]  /*1220*/  @!P6 LDGSTS.E [R40+0x26500], desc[UR42][R48.64], P5 ;  /* 0x265000003028efae */ /* 0x0005e2000a92186a */
[C---:B-1----:R-:W-:Y:S02]  /*1230*/  IADD3 R50, P5, R112.reuse, R75, RZ ;  /* 0x0000004b70327210 */ /* 0x042fe40007fbe0ff */
[----:B------:R-:W-:Y:S02]  /*1240*/  ISETP.NE.AND P6, PT, R47, RZ, PT ;  /* 0x000000ff2f00720c */ /* 0x000fe40003fc5270 */
[----:B------:R-:W-:Y:S01]  /*1250*/  LOP3.LUT R63, R63, R39, RZ, 0xfc, !PT ;  /* 0x000000273f3f7212 */ /* 0x000fe200078efcff */
[----:B------:R-:W-:Y:S01]  /*1260*/  IMAD.X R51, R113, 0x1, R79, P5 ;  /* 0x0000000171337824 */ /* 0x000fe200028e064f */
[----:B------:R-:W-:-:S02]  /*1270*/  IADD3 R52, P5, R112, R69, RZ ;  /* 0x0000004570347210 */ /* 0x000fc40007fbe0ff */
[----:B------:R-:W-:-:S03]  /*1280*/  LOP3.LUT R79, R2, 0x80, RZ, 0xfc, !PT ;  /* 0x00000080024f7812 */ /* 0x000fc600078efcff */
[----:B------:R-:W-:Y:S01]  /*1290*/  IMAD.X R53, R113, 0x1, R71, P5 ;  /* 0x0000000171357824 */ /* 0x000fe200028e0647 */
[----:B------:R-:W-:Y:S01]  /*12a0*/  IADD3 R54, P5, R112, R65, RZ ;  /* 0x0000004170367210 */ /* 0x000fe20007fbe0ff */
[----:B------:R-:W-:Y:S01]  /*12b0*/  IMAD.SHL.U32 R65, R62, 0x2000, RZ ;  /* 0x000020003e417824 */ /* 0x000fe200078e00ff */
[----:B--2---:R-:W-:-:S03]  /*12c0*/  LOP3.LUT R48, R6, 0x80, RZ, 0xfc, !PT ;  /* 0x0000008006307812 */ /* 0x004fc600078efcff */
[----:B------:R-:W-:Y:S01]  /*12d0*/  IMAD.X R55, R113, 0x1, R67, P5 ;  /* 0x0000000171377824 */ /* 0x000fe200028e0643 */
[----:B------:R-:W-:Y:S01]  /*12e0*/  LOP3.LUT P5, RZ, R7, 0x3, RZ, 0xc0, !PT ;  /* 0x0000000307ff7812 */ /* 0x000fe200078ac0ff */
[C---:B------:R-:W-:Y:S01]  /*12f0*/  IMAD.SHL.U32 R69, R48.reuse, 0x2000, RZ ;  /* 0x0000200030457824 */ /* 0x040fe200078e00ff */
[----:B------:R-:W-:Y:S02]  /*1300*/  SHF.L.U64.HI R71, R48, 0xd, RZ ;  /* 0x0000000d30477819 */ /* 0x000fe400000102ff */
[----:B------:R-:W-:Y:S02]  /*1310*/  SHF.L.U64.HI R67, R62, 0xd, RZ ;  /* 0x0000000d3e437819 */ /* 0x000fe400000102ff */
[-C--:B------:R-:W-:Y:S02]  /*1320*/  LOP3.LUT R69, R69, R38.reuse, RZ, 0xfc, !PT ;  /* 0x0000002645457212 */ /* 0x080fe400078efcff */
[----:B------:R-:W-:Y:S02]  /*1330*/  LOP3.LUT R71, R71, R39, RZ, 0xfc, !PT ;  /* 0x0000002747477212 */ /* 0x000fe400078efcff */
[----:B------:R-:W-:-:S02]  /*1340*/  LOP3.LUT R65, R65, R38, RZ, 0xfc, !PT ;  /* 0x0000002641417212 */ /* 0x000fc400078efcff */
[----:B------:R-:W-:Y:S02]  /*1350*/  LOP3.LUT R67, R67, R39, RZ, 0xfc, !PT ;  /* 0x0000002743437212 */ /* 0x000fe400078efcff */
[----:B------:R-:W-:-:S13]  /*1360*/  @!P5 ISETP.NE.U32.AND P1, PT, R43, RZ, PT ;  /* 0x000000ff2b00d20c */ /* 0x000fda0003f25070 */
[----:B------:R1:W-:Y:S01]  /*1370*/  @!P5 LDGSTS.E [R40+0x26520], desc[UR42][R58.64], P1 ;  /* 0x265200003a28dfae */ /* 0x0003e2000892186a */
[----:B------:R-:W-:-:S03]  /*1380*/  ISETP.GE.U32.AND P1, PT, R48, R23, PT ;  /* 0x000000173000720c */ /* 0x000fc60003f26070 */
[----:B------:R-:W0:Y:S01]  /*1390*/  LDGDEPBAR ;  /* 0x00000000000079af */ /* 0x000e220000000000 */
[----:B------:R-:W-:-:S03]  /*13a0*/  ISETP.GE.AND.EX P1, PT, RZ, R13, PT, P1 ;  /* 0x0000000dff00720c */ /* 0x000fc60003f26310 */
[----:B------:R-:W-:Y:S04]  /*13b0*/  LDGSTS.E.BYPASS.128 [R36+0x12000], desc[UR42][R50.64], P6 ;  /* 0x1200000032247fae */ /* 0x000fe8000b101c6a */
[----:B------:R-:W-:Y:S01]  /*13c0*/  LDGSTS.E.BYPASS.128 [R35+0x12000], desc[UR42][R52.64], P4 ;  /* 0x1200000034237fae */ /* 0x000fe2000a101c6a */
[----:B-1----:R-:W-:-:S03]  /*13d0*/  LOP3.LUT R58, R42, 0x80, RZ, 0xfc, !PT ;  /* 0x000000802a3a7812 */ /* 0x002fc600078efcff */
[----:B------:R-:W-:Y:S01]  /*13e0*/  LDGSTS.E.BYPASS.128 [R34+0x12000], desc[UR42][R54.64], P3 ;  /* 0x1200000036227fae */ /* 0x000fe20009901c6a */
[----:B------:R-:W-:-:S03]  /*13f0*/  SHF.L.U64.HI R59, R58, 0xd, RZ ;  /* 0x0000000d3a3b7819 */ /* 0x000fc600000102ff */
[----:B------:R-:W-:Y:S01]  /*1400*/  LDGSTS.E.BYPASS.128 [R32+0x12000], desc[UR42][R56.64], P2 ;  /* 0x1200000038207fae */ /* 0x000fe20009101c6a */
[----:B------:R-:W-:-:S03]  /*1410*/  LOP3.LUT R59, R59, R39, RZ, 0xfc, !PT ;  /* 0x000000273b3b7212 */ /* 0x000fc600078efcff */
[----:B------:R-:W0:Y:S04]  /*1420*/  LDGDEPBAR ;  /* 0x00000000000079af */ /* 0x000e280000000000 */
[----:B------:R-:W-:Y:S04]  /*1430*/  LDGSTS.E.BYPASS.128 [R36+0x1a000], desc[UR42][R50.64+0x80], P6 ;  /* 0x1a00008032247fae */ /* 0x000fe8000b101c6a */
[----:B------:R1:W-:Y:S04]  /*1440*/  LDGSTS.E.BYPASS.128 [R35+0x1a000], desc[UR42][R52.64+0x80], P4 ;  /* 0x1a00008034237fae */ /* 0x0003e8000a101c6a */
[----:B------:R-:W-:Y:S04]  /*1450*/  LDGSTS.E.BYPASS.128 [R34+0x1a000], desc[UR42][R54.64+0x80], P3 ;  /* 0x1a00008036227fae */ /* 0x000fe80009901c6a */
[----:B------:R2:W-:Y:S01]  /*1460*/  LDGSTS.E.BYPASS.128 [R32+0x1a000], desc[UR42][R56.64+0x80], P2 ;  /* 0x1a00008038207fae */ /* 0x0005e20009101c6a */
[----:B------:R-:W-:-:S02]  /*1470*/  ISETP.LT.U32.AND P2, PT, R83, R23, PT ;  /* 0x000000175300720c */ /* 0x000fc40003f41070 */
[----:B-1----:R-:W-:Y:S01]  /*1480*/  SEL R52, RZ, 0x10, P1 ;  /* 0x00000010ff347807 */ /* 0x002fe20000800000 */
[----:B------:R-:W0:Y:S01]  /*1490*/  LDGDEPBAR ;  /* 0x00000000000079af */ /* 0x000e220000000000 */
[----:B------:R-:W-:Y:S01]  /*14a0*/  BAR.SYNC.DEFER_BLOCKING 0x0 ;  /* 0x0000000000007b1d */ /* 0x000fe20000010000 */
[----:B------:R-:W-:Y:S01]  /*14b0*/  IADD3 R42, P1, R110, R69, RZ ;  /* 0x000000456e2a7210 */ /* 0x000fe20007f3e0ff */
[----:B--2---:R-:W-:Y:S01]  /*14c0*/  IMAD.SHL.U32 R57, R58, 0x2000, RZ ;  /* 0x000020003a397824 */ /* 0x004fe200078e00ff */
[----:B------:R-:W-:-:S03]  /*14d0*/  ISETP.LT.AND.EX P5, PT, RZ, R13, P0, P2 ;  /* 0x0000000dff00720c */ /* 0x000fc600007a1320 */
[----:B------:R-:W-:Y:S01]  /*14e0*/  IMAD.X R43, R111, 0x1, R71, P1 ;  /* 0x000000016f2b7824 */ /* 0x000fe200008e0647 */
[C---:B------:R-:W-:Y:S02]  /*14f0*/  IADD3 R44, P1, R110.reuse, R65, RZ ;  /* 0x000000416e2c7210 */ /* 0x040fe40007f3e0ff */
[----:B------:R-:W-:Y:S02]  /*1500*/  LOP3.LUT R57, R57, R38, RZ, 0xfc, !PT ;  /* 0x0000002639397212 */ /* 0x000fe400078efcff */
[----:B------:R-:W-:Y:S01]  /*1510*/  SEL R56, RZ, 0x10, !P5 ;  /* 0x00000010ff387807 */ /* 0x000fe20006800000 */
[----:B------:R-:W-:Y:S01]  /*1520*/  IMAD.X R45, R111, 0x1, R67, P1 ;  /* 0x000000016f2d7824 */ /* 0x000fe200008e0643 */
[----:B------:R-:W-:Y:S02]  /*1530*/  IADD3 R46, P1, R110, R61, RZ ;  /* 0x0000003d6e2e7210 */ /* 0x000fe40007f3e0ff */
[----:B------:R-:W-:-:S03]  /*1540*/  P2R R78, PR, RZ, 0x20 ;  /* 0x00000020ff4e7803 */ /* 0x000fc60000000000 */
[----:B------:R-:W-:Y:S01]  /*1550*/  IMAD.X R47, R111, 0x1, R63, P1 ;  /* 0x000000016f2f7824 */ /* 0x000fe200008e063f */
[----:B------:R-:W-:-:S05]  /*1560*/  IADD3 R48, P1, R110, R57, RZ ;  /* 0x000000396e307210 */ /* 0x000fca0007f3e0ff */
[----:B------:R-:W-:Y:S01]  /*1570*/  IMAD.X R49, R111, 0x1, R59, P1 ;  /* 0x000000016f317824 */ /* 0x000fe200008e063b */
[----:B------:R-:W-:-:S04]  /*1580*/  ISETP.GE.U32.AND P1, PT, R62, R23, PT ;  /* 0x000000173e00720c */ /* 0x000fc80003f26070 */
[----:B------:R-:W-:-:S04]  /*1590*/  ISETP.GE.AND.EX P1, PT, RZ, R13, PT, P1 ;  /* 0x0000000dff00720c */ /* 0x000fc80003f26310 */
[----:B------:R-:W-:Y:S02]  /*15a0*/  SEL R53, RZ, 0x10, P1 ;  /* 0x00000010ff357807 */ /* 0x000fe40000800000 */
[----:B------:R-:W-:-:S04]  /*15b0*/  ISETP.GE.U32.AND P1, PT, R60, R23, PT ;  /* 0x000000173c00720c */ /* 0x000fc80003f26070 */
[----:B------:R-:W-:-:S04]  /*15c0*/  ISETP.GE.AND.EX P1, PT, RZ, R13, PT, P1 ;  /* 0x0000000dff00720c */ /* 0x000fc80003f26310 */
[----:B------:R-:W-:Y:S02]  /*15d0*/  SEL R54, RZ, 0x10, P1 ;  /* 0x00000010ff367807 */ /* 0x000fe40000800000 */
[----:B------:R-:W-:-:S04]  /*15e0*/  ISETP.GE.U32.AND P1, PT, R58, R23, PT ;  /* 0x000000173a00720c */ /* 0x000fc80003f26070 */
[----:B------:R-:W-:-:S04]  /*15f0*/  ISETP.GE.AND.EX P1, PT, RZ, R13, PT, P1 ;  /* 0x0000000dff00720c */ /* 0x000fc80003f26310 */
[----:B------:R-:W-:Y:S02]  /*1600*/  SEL R55, RZ, 0x10, P1 ;  /* 0x00000010ff377807 */ /* 0x000fe40000800000 */
[----:B------:R-:W-:-:S04]  /*1610*/  LEA R75, P1, R83, R90, 0xc ;  /* 0x0000005a534b7211 */ /* 0x000fc800078260ff */
[----:B------:R-:W-:Y:S02]  /*1620*/  LEA.HI.X R92, R83, R91, RZ, 0xc, P1 ;  /* 0x0000005b535c7211 */ /* 0x000fe400008f64ff */
[----:B------:R-:W-:-:S04]  /*1630*/  LEA R50, P1, R75, R114, 0x1 ;  /* 0x000000724b327211 */ /* 0x000fc800078208ff */
[----:B------:R-:W-:Y:S02]  /*1640*/  LEA.HI.X R51, R75, R115, R92, 0x1, P1 ;  /* 0x000000734b337211 */ /* 0x000fe400008f0c5c */
[----:B------:R-:W-:-:S04]  /*1650*/  LEA R93, P1, R81, R90, 0xc ;  /* 0x0000005a515d7211 */ /* 0x000fc800078260ff */
[----:B------:R-:W-:Y:S02]  /*1660*/  LEA.HI.X R94, R81, R91, RZ, 0xc, P1 ;  /* 0x0000005b515e7211 */ /* 0x000fe400008f64ff */
[----:B------:R-:W-:-:S04]  /*1670*/  LEA R38, P1, R79, R88, 0x7 ;  /* 0x000000584f267211 */ /* 0x000fc800078238ff */
[----:B------:R-:W-:Y:S02]  /*1680*/  LEA.HI.X R39, R79, R89, RZ, 0x7, P1 ;  /* 0x000000594f277211 */ /* 0x000fe400008f3cff */
[----:B------:R-:W-:-:S04]  /*1690*/  ISETP.GT.AND P1, PT, R25, 0xbf, PT ;  /* 0x000000bf1900780c */ /* 0x000fc80003f24270 */
[----:B------:R-:W-:Y:S02]  /*16a0*/  SEL R52, R52, RZ, P1 ;  /* 0x000000ff34347207 */ /* 0x000fe40000800000 */
[----:B------:R-:W-:Y:S02]  /*16b0*/  SEL R53, R53, RZ, P1 ;  /* 0x000000ff35357207 */ /* 0x000fe40000800000 */
[----:B------:R-:W-:Y:S02]  /*16c0*/  SEL R54, R54, RZ, P1 ;  /* 0x000000ff36367207 */ /* 0x000fe40000800000 */
[----:B------:R-:W-:Y:S02]  /*16d0*/  SEL R55, R55, RZ, P1 ;  /* 0x000000ff37377207 */ /* 0x000fe40000800000 */
[----:B------:R-:W-:Y:S02]  /*16e0*/  ISETP.NE.U32.AND P6, PT, R52, RZ, PT ;  /* 0x000000ff3400720c */ /* 0x000fe40003fc5070 */
[----:B------:R-:W-:-:S02]  /*16f0*/  ISETP.NE.U32.AND P4, PT, R53, RZ, PT ;  /* 0x000000ff3500720c */ /* 0x000fc40003f85070 */
[----:B------:R-:W-:Y:S02]  /*1700*/  ISETP.NE.U32.AND P3, PT, R54, RZ, PT ;  /* 0x000000ff3600720c */ /* 0x000fe40003f65070 */
[----:B------:R-:W-:Y:S02]  /*1710*/  ISETP.NE.U32.AND P2, PT, R55, RZ, PT ;  /* 0x000000ff3700720c */ /* 0x000fe40003f45070 */
[----:B------:R-:W-:Y:S02]  /*1720*/  CS2R R54, SRZ ;  /* 0x0000000000367805 */ /* 0x000fe4000001ff00 */
[----:B------:R-:W-:Y:S02]  /*1730*/  SEL R56, R56, RZ, P1 ;  /* 0x000000ff38387207 */ /* 0x000fe40000800000 */
[----:B------:R-:W-:Y:S02]  /*1740*/  P2R R53, PR, RZ, 0x40 ;  /* 0x00000040ff357803 */ /* 0x000fe40000000000 */
[----:B------:R-:W-:Y:S01]  /*1750*/  ISETP.NE.U32.AND P5, PT, R56, RZ, PT ;  /* 0x000000ff3800720c */ /* 0x000fe20003fa5070 */
[----:B------:R-:W-:Y:S01]  /*1760*/  @!PT LDS RZ, [RZ] ;  /* 0x00000000fffff984 */ /* 0x000fe20000000800 */
[----:B------:R-:W-:Y:S01]  /*1770*/  @!PT LDS RZ, [RZ] ;  /* 0x00000000fffff984 */ /* 0x000fe20000000800 */
[----:B------:R-:W-:Y:S01]  /*1780*/  @!PT LDS RZ, [RZ] ;  /* 0x00000000fffff984 */ /* 0x000fe20000000800 */
[----:B------:R-:W-:Y:S04]  /*1790*/  LDGSTS.E.BYPASS.128 [R36+0x4000], desc[UR42][R42.64], P6 ;  /* 0x040000002a247fae */ /* 0x000fe8000b101c6a */
[----:B------:R-:W-:Y:S04]  /*17a0*/  LDGSTS.E.BYPASS.128 [R35+0x4000], desc[UR42][R44.64], P4 ;  /* 0x040000002c237fae */ /* 0x000fe8000a101c6a */
[----:B------:R-:W-:Y:S04]  /*17b0*/  LDGSTS.E.BYPASS.128 [R34+0x4000], desc[UR42][R46.64], P3 ;  /* 0x040000002e227fae */ /* 0x000fe80009901c6a */
[----:B------:R-:W-:Y:S04]  /*17c0*/  LDGSTS.E.BYPASS.128 [R32+0x4000], desc[UR42][R48.64], P2 ;  /* 0x0400000030207fae */ /* 0x000fe80009101c6a */
[----:B------:R-:W0:Y:S04]  /*17d0*/  LDGDEPBAR ;  /* 0x00000000000079af */ /* 0x000e280000000000 */
[----:B------:R1:W-:Y:S04]  /*17e0*/  LDGSTS.E.BYPASS.128 [R36+0xc000], desc[UR42][R42.64+0x80], P6 ;  /* 0x0c0000802a247fae */ /* 0x0003e8000b101c6a */
[----:B------:R2:W-:Y:S04]  /*17f0*/  LDGSTS.E.BYPASS.128 [R35+0xc000], desc[UR42][R44.64+0x80], P4 ;  /* 0x0c0000802c237fae */ /* 0x0005e8000a101c6a */
[----:B------:R-:W-:Y:S04]  /*1800*/  LDGSTS.E.BYPASS.128 [R34+0xc000], desc[UR42][R46.64+0x80], P3 ;  /* 0x0c0000802e227fae */ /* 0x000fe80009901c6a */
[----:B------:R-:W-:Y:S04]  /*1810*/  LDGSTS.E.BYPASS.128 [R32+0xc000], desc[UR42][R48.64+0x80], P2 ;  /* 0x0c00008030207fae */ /* 0x000fe80009101c6a */
[----:B------:R-:W0:Y:S04]  /*1820*/  LDGDEPBAR ;  /* 0x00000000000079af */ /* 0x000e280000000000 */
[----:B------:R3:W-:Y:S01]  /*1830*/  LDGSTS.E.BYPASS.128 [R37+0x22000], desc[UR42][R50.64], P5 ;  /* 0x2200000032257fae */ /* 0x0007e2000a901c6a */
[----:B------:R-:W-:-:S04]  /*1840*/  ISETP.GE.U32.AND P5, PT, R79, R23, PT ;  /* 0x000000174f00720c */ /* 0x000fc80003fa6070 */
[----:B------:R-:W-:-:S04]  /*1850*/  ISETP.GE.AND.EX P5, PT, RZ, R13, PT, P5 ;  /* 0x0000000dff00720c */ /* 0x000fc80003fa6350 */
[----:B------:R-:W-:Y:S02]  /*1860*/  SEL R52, RZ, 0x4, P5 ;  /* 0x00000004ff347807 */ /* 0x000fe40002800000 */
[C---:B-1----:R-:W-:Y:S02]  /*1870*/  LEA R42, P5, R93.reuse, R114, 0x1 ;  /* 0x000000725d2a7211 */ /* 0x042fe400078a08ff */
[----:B------:R-:W-:Y:S02]  /*1880*/  SEL R52, R52, RZ, P1 ;  /* 0x000000ff34347207 */ /* 0x000fe40000800000 */
[----:B------:R-:W-:Y:S02]  /*1890*/  LEA.HI.X R43, R93, R115, R94, 0x1, P5 ;  /* 0x000000735d2b7211 */ /* 0x000fe400028f0c5e */
[----:B------:R-:W-:-:S04]  /*18a0*/  ISETP.LT.U32.AND P5, PT, R81, R23, PT ;  /* 0x000000175100720c */ /* 0x000fc80003fa1070 */
[----:B------:R-:W-:-:S04]  /*18b0*/  ISETP.LT.AND.EX P6, PT, RZ, R13, P0, P5 ;  /* 0x0000000dff00720c */ /* 0x000fc800007c1350 */
[----:B--2---:R-:W-:Y:S02]  /*18c0*/  SEL R44, RZ, 0x10, !P6 ;  /* 0x00000010ff2c7807 */ /* 0x004fe40007000000 */
[----:B------:R-:W-:Y:S02]  /*18d0*/  P2R R79, PR, RZ, 0x40 ;  /* 0x00000040ff4f7803 */ /* 0x000fe40000000000 */
[----:B------:R-:W-:Y:S02]  /*18e0*/  SEL R44, R44, RZ, P1 ;  /* 0x000000ff2c2c7207 */ /* 0x000fe40000800000 */
[----:B------:R-:W-:Y:S02]  /*18f0*/  LOP3.LUT P6, RZ, R7, 0x3, RZ, 0xc0, !PT ;  /* 0x0000000307ff7812 */ /* 0x000fe400078cc0ff */
[----:B------:R-:W-:-:S13]  /*1900*/  ISETP.NE.U32.AND P5, PT, R44, RZ, PT ;  /* 0x000000ff2c00720c */ /* 0x000fda0003fa5070 */
[----:B------:R1:W-:Y:S01]  /*1910*/  LDGSTS.E.BYPASS.128 [R37+0x22800], desc[UR42][R42.64], P5 ;  /* 0x228000002a257fae */ /* 0x0003e2000a901c6a */
[----:B---3--:R-:W-:-:S03]  /*1920*/  LEA R50, P5, R41, R88, 0x7 ;  /* 0x0000005829327211 */ /* 0x008fc600078a38ff */
[----:B------:R-:W0:Y:S01]  /*1930*/  LDGDEPBAR ;  /* 0x00000000000079af */ /* 0x000e220000000000 */
[C---:B------:R-:W-:Y:S02]  /*1940*/  LEA.HI.X R51, R41.reuse, R89, RZ, 0x7, P5 ;  /* 0x0000005929337211 */ /* 0x040fe400028f3cff */
[----:B------:R-:W-:-:S04]  /*1950*/  ISETP.GE.U32.AND P5, PT, R41, R23, PT ;  /* 0x000000172900720c */ /* 0x000fc80003fa6070 */
[----:B------:R-:W-:-:S04]  /*1960*/  ISETP.GE.AND.EX P5, PT, RZ, R13, PT, P5 ;  /* 0x0000000dff00720c */ /* 0x000fc80003fa6350 */
[----:B------:R-:W-:Y:S02]  /*1970*/  SEL R41, RZ, 0x4, P5 ;  /* 0x00000004ff297807 */ /* 0x000fe40002800000 */
[----:B------:R-:W-:Y:S02]  /*1980*/  @!P6 ISETP.NE.U32.AND P5, PT, R52, RZ, PT ;  /* 0x000000ff3400e20c */ /* 0x000fe40003fa5070 */
[----:B------:R-:W-:Y:S02]  /*1990*/  SEL R41, R41, RZ, P1 ;  /* 0x000000ff29297207 */ /* 0x000fe40000800000 */
[----:B------:R-:W-:Y:S02]  /*19a0*/  IADD3 R48, P1, R112, R57, RZ ;  /* 0x0000003970307210 */ /* 0x000fe40007f3e0ff */
[----:B------:R-:W-:-:S03]  /*19b0*/  CS2R R56, SRZ ;  /* 0x0000000000387805 */ /* 0x000fc6000001ff00 */
[----:B------:R-:W-:Y:S01]  /*19c0*/  IMAD.X R49, R113, 0x1, R59, P1 ;  /* 0x0000000171317824 */ /* 0x000fe200008e063b */
[----:B------:R-:W-:-:S03]  /*19d0*/  CS2R R58, SRZ ;  /* 0x00000000003a7805 */ /* 0x000fc6000001ff00 */
[----:B------:R-:W-:Y:S01]  /*19e0*/  @!P6 LDGSTS.E [R40+0x26600], desc[UR42][R38.64], P5 ;  /* 0x266000002628efae */ /* 0x000fe2000a92186a */
[C---:B-1----:R-:W-:Y:S02]  /*19f0*/  IADD3 R42, P5, R112.reuse, R69, RZ ;  /* 0x00000045702a7210 */ /* 0x042fe40007fbe0ff */
[----:B------:R-:W-:Y:S02]  /*1a00*/  CS2R R68, SRZ ;  /* 0x0000000000447805 */ /* 0x000fe4000001ff00 */
[----:B------:R-:W-:Y:S02]  /*1a10*/  ISETP.NE.AND P6, PT, R53, RZ, PT ;  /* 0x000000ff3500720c */ /* 0x000fe40003fc5270 */
[----:B------:R-:W-:Y:S01]  /*1a20*/  CS2R R52, SRZ ;  /* 0x0000000000347805 */ /* 0x000fe2000001ff00 */
[----:B------:R-:W-:Y:S01]  /*1a30*/  IMAD.X R43, R113, 0x1, R71, P5 ;  /* 0x00000001712b7824 */ /* 0x000fe200028e0647 */
[----:B------:R-:W-:Y:S02]  /*1a40*/  IADD3 R44, P5, R112, R65, RZ ;  /* 0x00000041702c7210 */ /* 0x000fe40007fbe0ff */
[----:B------:R-:W-:-:S02]  /*1a50*/  CS2R R64, SRZ ;  /* 0x0000000000407805 */ /* 0x000fc4000001ff00 */
[----:B------:R-:W-:Y:S01]  /*1a60*/  CS2R R70, SRZ ;  /* 0x0000000000467805 */ /* 0x000fe2000001ff00 */
[C---:B------:R-:W-:Y:S01]  /*1a70*/  IMAD.X R45, R113.reuse, 0x1, R67, P5 ;  /* 0x00000001712d7824 */ /* 0x040fe200028e0643 */
[----:B------:R-:W-:Y:S02]  /*1a80*/  IADD3 R46, P5, R112, R61, RZ ;  /* 0x0000003d702e7210 */ /* 0x000fe40007fbe0ff */
[----:B------:R-:W-:Y:S02]  /*1a90*/  CS2R R60, SRZ ;  /* 0x00000000003c7805 */ /* 0x000fe4000001ff00 */
[----:B------:R-:W-:Y:S01]  /*1aa0*/  CS2R R66, SRZ ;  /* 0x0000000000427805 */ /* 0x000fe2000001ff00 */
[----:B------:R-:W-:Y:S01]  /*1ab0*/  IMAD.X R47, R113, 0x1, R63, P5 ;  /* 0x00000001712f7824 */ /* 0x000fe200028e063f */
[----:B------:R-:W-:Y:S02]  /*1ac0*/  LOP3.LUT P5, RZ, R7, 0x3, RZ, 0xc0, !PT ;  /* 0x0000000307ff7812 */ /* 0x000fe400078ac0ff */
[----:B------:R-:W-:-:S11]  /*1ad0*/  CS2R R62, SRZ ;  /* 0x00000000003e7805 */ /* 0x000fd6000001ff00 */
[----:B------:R-:W-:-:S13]  /*1ae0*/  @!P5 ISETP.NE.U32.AND P1, PT, R41, RZ, PT ;  /* 0x000000ff2900d20c */ /* 0x000fda0003f25070 */
[----:B------:R1:W-:Y:S01]  /*1af0*/  @!P5 LDGSTS.E [R40+0x26620], desc[UR42][R50.64], P1 ;  /* 0x266200003228dfae */ /* 0x0003e2000892186a */
[----:B------:R-:W-:-:S03]  /*1b00*/  ISETP.GE.AND P1, PT, R25, 0x40, PT ;  /* 0x000000401900780c */ /* 0x000fc60003f26270 */
[----:B------:R-:W0:Y:S04]  /*1b10*/  LDGDEPBAR ;  /* 0x00000000000079af */ /* 0x000e280000000000 */
[----:B------:R-:W-:Y:S04]  /*1b20*/  LDGSTS.E.BYPASS.128 [R36+0x14000], desc[UR42][R42.64], P6 ;  /* 0x140000002a247fae */ /* 0x000fe8000b101c6a */
[----:B------:R-:W-:Y:S01]  /*1b30*/  LDGSTS.E.BYPASS.128 [R35+0x14000], desc[UR42][R44.64], P4 ;  /* 0x140000002c237fae */ /* 0x000fe2000a101c6a */
[----:B-1----:R-:W-:Y:S02]  /*1b40*/  CS2R R40, SRZ ;  /* 0x0000000000287805 */ /* 0x002fe4000001ff00 */
[----:B------:R-:W-:Y:S01]  /*1b50*/  CS2R R50, SRZ ;  /* 0x0000000000327805 */ /* 0x000fe2000001ff00 */
[----:B------:R-:W-:Y:S04]  /*1b60*/  LDGSTS.E.BYPASS.128 [R34+0x14000], desc[UR42][R46.64], P3 ;  /* 0x140000002e227fae */ /* 0x000fe80009901c6a */
[----:B------:R-:W-:Y:S04]  /*1b70*/  LDGSTS.E.BYPASS.128 [R32+0x14000], desc[UR42][R48.64], P2 ;  /* 0x1400000030207fae */ /* 0x000fe80009101c6a */
[----:B------:R-:W0:Y:S04]  /*1b80*/  LDGDEPBAR ;  /* 0x00000000000079af */ /* 0x000e280000000000 */
[----:B------:R1:W-:Y:S04]  /*1b90*/  LDGSTS.E.BYPASS.128 [R36+0x1c000], desc[UR42][R42.64+0x80], P6 ;  /* 0x1c0000802a247fae */ /* 0x0003e8000b101c6a */
[----:B------:R2:W-:Y:S04]  /*1ba0*/  LDGSTS.E.BYPASS.128 [R35+0x1c000], desc[UR42][R44.64+0x80], P4 ;  /* 0x1c0000802c237fae */ /* 0x0005e8000a101c6a */
[----:B------:R3:W-:Y:S04]  /*1bb0*/  LDGSTS.E.BYPASS.128 [R34+0x1c000], desc[UR42][R46.64+0x80], P3 ;  /* 0x1c0000802e227fae */ /* 0x0007e80009901c6a */
[----:B------:R4:W-:Y:S01]  /*1bc0*/  LDGSTS.E.BYPASS.128 [R32+0x1c000], desc[UR42][R48.64+0x80], P2 ;  /* 0x1c00008030207fae */ /* 0x0009e20009101c6a */
[----:B-1----:R-:W-:-:S03]  /*1bd0*/  CS2R R42, SRZ ;  /* 0x00000000002a7805 */ /* 0x002fc6000001ff00 */
[----:B------:R-:W0:Y:S01]  /*1be0*/  LDGDEPBAR ;  /* 0x00000000000079af */ /* 0x000e220000000000 */
[----:B--2---:R-:W-:Y:S02]  /*1bf0*/  CS2R R44, SRZ ;  /* 0x00000000002c7805 */ /* 0x004fe4000001ff00 */
[----:B---3--:R-:W-:Y:S02]  /*1c00*/  CS2R R46, SRZ ;  /* 0x00000000002e7805 */ /* 0x008fe4000001ff00 */
[----:B----4-:R-:W-:Y:S01]  /*1c10*/  CS2R R48, SRZ ;  /* 0x0000000000307805 */ /* 0x010fe2000001ff00 */
[----:B------:R-:W-:Y:S06]  /*1c20*/  @!P1 BRA `(.L_x_0) ;  /* 0x0000002800dc9947 */ /* 0x000fec0003800000 */
[----:B------:R-:W-:Y:S01]  /*1c30*/  IMAD.MOV.U32 R34, RZ, RZ, R21 ;  /* 0x000000ffff227224 */ /* 0x000fe200078e0015 */
[----:B------:R-:W-:Y:S01]  /*1c40*/  LOP3.LUT R21, R7, 0x6, RZ, 0xc0, !PT ;  /* 0x0000000607157812 */ /* 0x000fe200078ec0ff */
[----:B------:R-:W-:Y:S01]  /*1c50*/  IMAD.MOV.U32 R32, RZ, RZ, R19 ;  /* 0x000000ffff207224 */ /* 0x000fe200078e0013 */
[----:B------:R-:W-:Y:S01]  /*1c60*/  LOP3.LUT R39, R5, 0x1c0, R24, 0xf8, !PT ;  /* 0x000001c005277812 */ /* 0x000fe200078ef818 */
[----:B------:R-:W-:Y:S01]  /*1c70*/  IMAD.SHL.U32 R19, R17, 0x20, RZ ;  /* 0x0000002011137824 */ /* 0x000fe200078e00ff */
[----:B------:R-:W1:Y:S01]  /*1c80*/  LDC.64 R86, c[0x0][0x238] ;  /* 0x00008e00ff567b82 */ /* 0x000e620000000a00 */
[----:B------:R-:W-:Y:S01]  /*1c90*/  IMAD R24, R21, 0x24, RZ ;  /* 0x0000002415187824 */ /* 0x000fe200078e02ff */
[----:B------:R-:W-:Y:S01]  /*1ca0*/  LOP3.LUT R28, R39, R28, RZ, 0xfc, !PT ;  /* 0x0000001c271c7212 */ /* 0x000fe200078efcff */
[C---:B------:R-:W-:Y:S01]  /*1cb0*/  IMAD.SHL.U32 R21, R7.reuse, 0x20, RZ ;  /* 0x0000002007157824 */ /* 0x040fe200078e00ff */
[----:B------:R-:W-:Y:S01]  /*1cc0*/  UIADD3 UR5, UR40, 0x23000, URZ ;  /* 0x0002300028057890 */ /* 0x000fe2000fffe03f */
[----:B------:R-:W-:Y:S01]  /*1cd0*/  IMAD.MOV.U32 R35, RZ, RZ, R18 ;  /* 0x000000ffff237224 */ /* 0x000fe200078e0012 */
[----:B------:R-:W-:Y:S01]  /*1ce0*/  LOP3.LUT R24, R24, R19, RZ, 0xfc, !PT ;  /* 0x0000001318187212 */ /* 0x000fe200078efcff */
[----:B------:R-:W-:Y:S01]  /*1cf0*/  IMAD.MOV.U32 R37, RZ, RZ, R20 ;  /* 0x000000ffff257224 */ /* 0x000fe200078e0014 */
[----:B------:R-:W-:Y:S01]  /*1d00*/  LOP3.LUT R18, R26, 0x30, RZ, 0xc0, !PT ;  /* 0x000000301a127812 */ /* 0x000fe200078ec0ff */
[----:B------:R-:W-:Y:S01]  /*1d10*/  IMAD.SHL.U32 R41, R22, 0x10, RZ ;  /* 0x0000001016297824 */ /* 0x000fe200078e00ff */
[----:B------:R-:W-:Y:S01]  /*1d20*/  SHF.R.S32.HI R20, RZ, 0x1f, R25 ;  /* 0x0000001fff147819 */ /* 0x000fe20000011419 */
[----:B------:R-:W-:Y:S01]  /*1d30*/  IMAD.SHL.U32 R30, R30, 0x4000, RZ ;  /* 0x000040001e1e7824 */ /* 0x000fe200078e00ff */
[----:B------:R-:W-:Y:S01]  /*1d40*/  LOP3.LUT R19, R7, 0x20, RZ, 0xc0, !PT ;  /* 0x0000002007137812 */ /* 0x000fe200078ec0ff */
[----:B------:R-:W-:Y:S01]  /*1d50*/  IMAD.IADD R17, R27, 0x1, R18 ;  /* 0x000000011b117824 */ /* 0x000fe200078e0212 */
[----:B------:R-:W-:Y:S01]  /*1d60*/  LOP3.LUT R39, R24, 0x100, R21, 0xf8, !PT ;  /* 0x0000010018277812 */ /* 0x000fe200078ef815 */
[----:B------:R-:W-:Y:S01]  /*1d70*/  UIADD3 UR11, UR40, 0x25800, URZ ;  /* 0x00025800280b7890 */ /* 0x000fe2000fffe03f */
[----:B------:R-:W-:Y:S01]  /*1d80*/  LOP3.LUT R21, R21, 0x1e0, RZ, 0xc0, !PT ;  /* 0x000001e015157812 */ /* 0x000fe200078ec0ff */
[----:B------:R-:W-:Y:S01]  /*1d90*/  UIADD3 UR16, UR40, 0x23400, URZ ;  /* 0x0002340028107890 */ /* 0x000fe2000fffe03f */
[----:B------:R-:W-:Y:S01]  /*1da0*/  LEA.HI R18, R20, R25, RZ, 0x6 ;  /* 0x0000001914127211 */ /* 0x000fe200078f30ff */
[----:B------:R-:W-:Y:S01]  /*1db0*/  IMAD.SHL.U32 R20, R19, 0x10, RZ ;  /* 0x0000001013147824 */ /* 0x000fe200078e00ff */
[----:B------:R-:W-:Y:S01]  /*1dc0*/  LOP3.LUT R21, R21, 0x8, R26, 0xf8, !PT ;  /* 0x0000000815157812 */ /* 0x000fe200078ef81a */
[----:B------:R-:W2:Y:S01]  /*1dd0*/  LDC.64 R24, c[0x0][0x228] ;  /* 0x00008a00ff187b82 */ /* 0x000ea20000000a00 */
[----:B------:R-:W-:Y:S01]  /*1de0*/  LOP3.LUT R38, R28, 0x400, RZ, 0xfc, !PT ;  /* 0x000004001c267812 */ /* 0x000fe200078efcff */
[----:B------:R-:W-:Y:S01]  /*1df0*/  UIADD3 UR31, UR40, 0x24400, URZ ;  /* 0x00024400281f7890 */ /* 0x000fe2000fffe03f */
[----:B------:R-:W-:Y:S01]  /*1e00*/  LOP3.LUT R22, R41, R21, R20, 0xfe, !PT ;  /* 0x0000001529167212 */ /* 0x000fe200078efe14 */
[----:B------:R-:W-:Y:S01]  /*1e10*/  UIADD3 UR7, UR40, 0x24800, URZ ;  /* 0x0002480028077890 */ /* 0x000fe2000fffe03f */
[----:B------:R-:W-:Y:S01]  /*1e20*/  SHF.R.U32.HI R36, RZ, 0x1, R28 ;  /* 0x00000001ff247819 */ /* 0x000fe2000001161c */
[----:B------:R-:W-:Y:S01]  /*1e30*/  UIADD3 UR8, UR40, 0x24c00, URZ ;  /* 0x00024c0028087890 */ /* 0x000fe2000fffe03f */
[----:B------:R-:W-:Y:S01]  /*1e40*/  SHF.R.U32.HI R40, RZ, 0x1, R38 ;  /* 0x00000001ff287819 */ /* 0x000fe20000011626 */
[----:B------:R-:W-:Y:S01]  /*1e50*/  UIADD3 UR10, UR40, 0x25000, URZ ;  /* 0x00025000280a7890 */ /* 0x000fe2000fffe03f */
[----:B------:R-:W-:Y:S01]  /*1e60*/  SHF.R.U32.HI R21, RZ, 0x1, R22 ;  /* 0x00000001ff157819 */ /* 0x000fe20000011616 */
[----:B------:R-:W-:Y:S01]  /*1e70*/  UIADD3 UR6, UR40, 0x25400, URZ ;  /* 0x0002540028067890 */ /* 0x000fe2000fffe03f */
[----:B------:R-:W-:Y:S01]  /*1e80*/  LOP3.LUT R19, R16, 0x3ff80000, RZ, 0xc0, !PT ;  /* 0x3ff8000010137812 */ /* 0x000fe200078ec0ff */
[----:B------:R-:W-:Y:S01]  /*1e90*/  UIADD3 UR12, UR40, 0x25c00, URZ ;  /* 0x00025c00280c7890 */ /* 0x000fe2000fffe03f */
[----:B------:R-:W-:Y:S01]  /*1ea0*/  SHF.R.S32.HI R18, RZ, 0x6, R18 ;  /* 0x00000006ff127819 */ /* 0x000fe20000011412 */
[----:B------:R-:W-:Y:S01]  /*1eb0*/  UIADD3 UR14, UR40, 0x26000, URZ ;  /* 0x00026000280e7890 */ /* 0x000fe2000fffe03f */
[----:B------:R-:W-:Y:S01]  /*1ec0*/  LOP3.LUT R36, R36, 0x1f0, RZ, 0xc0, !PT ;  /* 0x000001f024247812 */ /* 0x000fe200078ec0ff */
[----:B------:R-:W-:Y:S01]  /*1ed0*/  UIADD3 UR18, UR40, 0x23800, URZ ;  /* 0x0002380028127890 */ /* 0x000fe2000fffe03f */
[----:B------:R-:W-:Y:S01]  /*1ee0*/  LOP3.LUT R40, R40, 0x3f0, RZ, 0xc0, !PT ;  /* 0x000003f028287812 */ /* 0x000fe200078ec0ff */
[----:B------:R-:W-:Y:S01]  /*1ef0*/  IMAD R27, R18, R19, R30 ;  /* 0x00000013121b7224 */ /* 0x000fe200078e021e */
[----:B------:R-:W-:Y:S01]  /*1f00*/  LOP3.LUT R21, R21, 0x3f0, RZ, 0xc0, !PT ;  /* 0x000003f015157812 */ /* 0x000fe200078ec0ff */
[----:B------:R-:W-:Y:S01]  /*1f10*/  VIADD R43, R36, UR5 ;  /* 0x00000005242b7c36 */ /* 0x000fe20008000000 */
[----:B------:R-:W-:Y:S01]  /*1f20*/  LOP3.LUT R19, R39, 0x8, R26, 0x78, !PT ;  /* 0x0000000827137812 */ /* 0x000fe200078e781a */
[----:B------:R-:W-:Y:S01]  /*1f30*/  VIADD R45, R40, UR5 ;  /* 0x00000005282d7c36 */ /* 0x000fe20008000000 */
[----:B------:R-:W-:Y:S01]  /*1f40*/  ISETP.NE.AND P4, PT, R76, RZ, PT ;  /* 0x000000ff4c00720c */ /* 0x000fe20003f85270 */
[----:B------:R-:W-:Y:S01]  /*1f50*/  VIADD R39, R21, UR5 ;  /* 0x0000000515277c36 */ /* 0x000fe20008000000 */
[----:B------:R-:W-:Y:S01]  /*1f60*/  ISETP.NE.AND P1, PT, R77, RZ, PT ;  /* 0x000000ff4d00720c */ /* 0x000fe20003f25270 */
[----:B------:R-:W-:Y:S01]  /*1f70*/  UIADD3 UR20, UR40, 0x23c00, URZ ;  /* 0x00023c0028147890 */ /* 0x000fe2000fffe03f */
[----:B------:R-:W-:Y:S01]  /*1f80*/  LOP3.LUT R19, R41, R19, R20, 0x1e, !PT ;  /* 0x0000001329137212 */ /* 0x000fe200078e1e14 */
[----:B------:R-:W-:Y:S01]  /*1f90*/  USHF.R.U32.HI UR11, URZ, 0x4, UR11 ;  /* 0x000000043f0b7899 */ /* 0x000fe2000801160b */
[----:B------:R-:W-:Y:S01]  /*1fa0*/  P2R R106, PR, RZ, 0x10 ;  /* 0x00000010ff6a7803 */ /* 0x000fe20000000000 */
[----:B------:R-:W-:Y:S01]  /*1fb0*/  USHF.R.U32.HI UR5, URZ, 0x4, UR5 ;  /* 0x000000043f057899 */ /* 0x000fe20008011605 */
[----:B------:R-:W-:Y:S01]  /*1fc0*/  P2R R108, PR, RZ, 0x2 ;  /* 0x00000002ff6c7803 */ /* 0x000fe20000000000 */
[----:B------:R-:W-:Y:S01]  /*1fd0*/  USHF.R.U32.HI UR27, URZ, 0x4, UR16 ;  /* 0x000000043f1b7899 */ /* 0x000fe20008011610 */
[----:B------:R-:W-:Y:S01]  /*1fe0*/  VIADD R101, R18, 0xfffffffd ;  /* 0xfffffffd12657836 */ /* 0x000fe20000000000 */
[----:B------:R-:W-:Y:S01]  /*1ff0*/  USHF.R.U32.HI UR21, URZ, 0x4, UR31 ;  /* 0x000000043f157899 */ /* 0x000fe2000801161f */
[-C--:B------:R-:W-:Y:S01]  /*2000*/  ISETP.LT.AND P6, PT, R4, R23.reuse, P0 ;  /* 0x000000170400720c */ /* 0x080fe200007c1270 */
[----:B------:R-:W-:Y:S01]  /*2010*/  USHF.R.U32.HI UR7, URZ, 0x4, UR7 ;  /* 0x000000043f077899 */ /* 0x000fe20008011607 */
[----:B------:R-:W-:Y:S01]  /*2020*/  ISETP.LT.AND P5, PT, R0, R23, P0 ;  /* 0x000000170000720c */ /* 0x000fe200007a1270 */
[----:B------:R-:W-:Y:S01]  /*2030*/  USHF.R.U32.HI UR22, URZ, 0x4, UR8 ;  /* 0x000000043f167899 */ /* 0x000fe20008011608 */
[----:B------:R-:W-:Y:S01]  /*2040*/  ISETP.NE.AND P4, PT, R78, RZ, PT ;  /* 0x000000ff4e00720c */ /* 0x000fe20003f85270 */
[----:B------:R-:W-:Y:S01]  /*2050*/  USHF.R.U32.HI UR23, URZ, 0x4, UR10 ;  /* 0x000000043f177899 */ /* 0x000fe2000801160a */
[----:B------:R-:W-:Y:S01]  /*2060*/  ISETP.NE.AND P1, PT, R79, RZ, PT ;  /* 0x000000ff4f00720c */ /* 0x000fe20003f25270 */
[----:B------:R-:W-:Y:S01]  /*2070*/  USHF.R.U32.HI UR24, URZ, 0x4, UR6 ;  /* 0x000000043f187899 */ /* 0x000fe20008011606 */
[----:B------:R-:W-:Y:S01]  /*2080*/  LOP3.LUT R102, R19, 0x10, RZ, 0x3c, !PT ;  /* 0x0000001013667812 */ /* 0x000fe200078e3cff */
[----:B------:R-:W-:Y:S01]  /*2090*/  USHF.R.U32.HI UR25, URZ, 0x4, UR12 ;  /* 0x000000043f197899 */ /* 0x000fe2000801160c */
[----:B------:R-:W-:Y:S01]  /*20a0*/  IMAD R20, R28, 0x2, R43 ;  /* 0x000000021c147824 */ /* 0x000fe200078e022b */
[----:B------:R-:W-:Y:S01]  /*20b0*/  USHF.R.U32.HI UR26, URZ, 0x4, UR14 ;  /* 0x000000043f1a7899 */ /* 0x000fe2000801160e */
[----:B------:R-:W-:Y:S01]  /*20c0*/  IMAD R21, R38, 0x2, R45 ;  /* 0x0000000226157824 */ /* 0x000fe200078e022d */
[----:B------:R-:W-:Y:S01]  /*20d0*/  USHF.R.U32.HI UR28, URZ, 0x4, UR18 ;  /* 0x000000043f1c7899 */ /* 0x000fe20008011612 */
[----:B------:R-:W-:Y:S01]  /*20e0*/  IMAD R22, R22, 0x2, R39 ;  /* 0x0000000216167824 */ /* 0x000fe200078e0227 */
[----:B------:R-:W-:Y:S01]  /*20f0*/  USHF.R.U32.HI UR29, URZ, 0x4, UR20 ;  /* 0x000000043f1d7899 */ /* 0x000fe20008011614 */
[----:B-1----:R-:W-:Y:S01]  /*2100*/  IMAD.WIDE R86, R27, 0x2, R86 ;  /* 0x000000021b567825 */ /* 0x002fe200078e0256 */
[----:B------:R-:W-:Y:S01]  /*2110*/  USGXT.U32 UR16, UR11, 0xe ;  /* 0x0000000e0b10789a */ /* 0x000fe20008000000 */
[----:B------:R-:W-:Y:S01]  /*2120*/  PLOP3.LUT P2, PT, P6, PT, PT, 0x80, 0x0 ;  /* 0x000000000000781c */ /* 0x000fe2000374f070 */
[----:B------:R-:W-:Y:S01]  /*2130*/  USGXT.U32 UR5, UR5, 0xe ;  /* 0x0000000e0505789a */ /* 0x000fe20008000000 */
[----:B--2---:R-:W-:Y:S01]  /*2140*/  IMAD.WIDE R84, R84, 0x2, R24 ;  /* 0x0000000254547825 */ /* 0x004fe200078e0218 */
[----:B------:R-:W-:Y:S01]  /*2150*/  USGXT.U32 UR11, UR27, 0xe ;  /* 0x0000000e1b0b789a */ /* 0x000fe20008000000 */
[----:B------:R-:W-:Y:S01]  /*2160*/  PLOP3.LUT P3, PT, P5, PT, PT, 0x80, 0x0 ;  /* 0x000000000000781c */ /* 0x000fe20002f6f070 */
[----:B------:R-:W-:Y:S01]  /*2170*/  USGXT.U32 UR6, UR21, 0xe ;  /* 0x0000000e1506789a */ /* 0x000fe20008000000 */
[----:B------:R-:W-:Y:S01]  /*2180*/  IMAD.MOV.U32 R23, RZ, RZ, R33 ;  /* 0x000000ffff177224 */ /* 0x000fe200078e0021 */
[----:B------:R-:W-:Y:S01]  /*2190*/  USGXT.U32 UR8, UR7, 0xe ;  /* 0x0000000e0708789a */ /* 0x000fe20008000000 */
[----:B------:R-:W-:Y:S01]  /*21a0*/  P2R R107, PR, RZ, 0x10 ;  /* 0x00000010ff6b7803 */ /* 0x000fe20000000000 */
[----:B------:R-:W-:Y:S01]  /*21b0*/  USGXT.U32 UR10, UR22, 0xe ;  /* 0x0000000e160a789a */ /* 0x000fe20008000000 */
[C---:B------:R-:W-:Y:S01]  /*21c0*/  SHF.L.U64.HI R95, R31.reuse, 0x8, RZ ;  /* 0x000000081f5f7819 */ /* 0x040fe200000102ff */
[----:B------:R-:W-:Y:S01]  /*21d0*/  USGXT.U32 UR12, UR23, 0xe ;  /* 0x0000000e170c789a */ /* 0x000fe20008000000 */
[----:B------:R-:W-:Y:S01]  /*21e0*/  P2R R109, PR, RZ, 0x2 ;  /* 0x00000002ff6d7803 */ /* 0x000fe20000000000 */
[----:B------:R-:W-:Y:S01]  /*21f0*/  USGXT.U32 UR14, UR24, 0xe ;  /* 0x0000000e180e789a */ /* 0x000fe20008000000 */
[----:B------:R-:W-:Y:S01]  /*2200*/  IMAD.SHL.U32 R96, R31, 0x100, RZ ;  /* 0x000001001f607824 */ /* 0x000fe200078e00ff */
[----:B------:R-:W-:Y:S01]  /*2210*/  USGXT.U32 UR18, UR25, 0xe ;  /* 0x0000000e1912789a */ /* 0x000fe20008000000 */
[C---:B------:R-:W-:Y:S01]  /*2220*/  SHF.L.U64.HI R97, R29.reuse, 0x8, RZ ;  /* 0x000000081d617819 */ /* 0x040fe200000102ff */
[----:B------:R-:W-:Y:S01]  /*2230*/  USGXT.U32 UR7, UR26, 0xe ;  /* 0x0000000e1a07789a */ /* 0x000fe20008000000 */
[----:B------:R-:W-:Y:S01]  /*2240*/  IMAD.SHL.U32 R98, R29, 0x100, RZ ;  /* 0x000001001d627824 */ /* 0x000fe200078e00ff */
[----:B------:R-:W-:Y:S01]  /*2250*/  USGXT.U32 UR20, UR28, 0xe ;  /* 0x0000000e1c14789a */ /* 0x000fe20008000000 */
[----:B------:R-:W-:Y:S01]  /*2260*/  IMAD.MOV.U32 R99, RZ, RZ, RZ ;  /* 0x000000ffff637224 */ /* 0x000fe200078e00ff */
[----:B------:R-:W-:Y:S01]  /*2270*/  USGXT.U32 UR21, UR29, 0xe ;  /* 0x0000000e1d15789a */ /* 0x000fe20008000000 */
[----:B------:R-:W-:Y:S01]  /*2280*/  IMAD.MOV.U32 R100, RZ, RZ, RZ ;  /* 0x000000ffff647224 */ /* 0x000fe200078e00ff */
[----:B------:R-:W-:-:S02]  /*2290*/  CS2R R40, SRZ ;  /* 0x0000000000287805 */ /* 0x000fc4000001ff00 */
[----:B------:R-:W-:Y:S02]  /*22a0*/  CS2R R42, SRZ ;  /* 0x00000000002a7805 */ /* 0x000fe4000001ff00 */
[----:B------:R-:W-:Y:S02]  /*22b0*/  CS2R R44, SRZ ;  /* 0x00000000002c7805 */ /* 0x000fe4000001ff00 */
[----:B------:R-:W-:Y:S02]  /*22c0*/  CS2R R46, SRZ ;  /* 0x00000000002e7805 */ /* 0x000fe4000001ff00 */
[----:B------:R-:W-:Y:S02]  /*22d0*/  CS2R R48, SRZ ;  /* 0x0000000000307805 */ /* 0x000fe4000001ff00 */
[----:B------:R-:W-:Y:S02]  /*22e0*/  CS2R R50, SRZ ;  /* 0x0000000000327805 */ /* 0x000fe4000001ff00 */
        /* <DEDUP_REMOVED lines=10> */
[----:B------:R-:W-:Y:S01]  /*2390*/  SHF.R.S32.HI R103, RZ, 0x1f, R101 ;  /* 0x0000001fff677819 */ /* 0x000fe20000011465 */
[----:B------:R-:W-:Y:S01]  /*23a0*/  ULOP3.LUT UR26, UR5, 0x1000000, URZ, 0xfc, !UPT ;  /* 0x01000000051a7892 */ /* 0x000fe2000f8efc3f */
[----:B------:R-:W-:Y:S01]  /*23b0*/  LEA R104, R19, UR31, 0x1 ;  /* 0x0000001f13687c11 */ /* 0x000fe2000f8e08ff */
[----:B------:R-:W-:Y:S01]  /*23c0*/  ULOP3.LUT UR30, UR11, 0x1000000, URZ, 0xfc, !UPT ;  /* 0x010000000b1e7892 */ /* 0x000fe2000f8efc3f */
[----:B------:R-:W-:Y:S01]  /*23d0*/  LEA R105, R102, UR31, 0x1 ;  /* 0x0000001f66697c11 */ /* 0x000fe2000f8e08ff */
[----:B------:R-:W-:-:S02]  /*23e0*/  UIADD3 UR19, UR40, 0x10000, URZ ;  /* 0x0001000028137890 */ /* 0x000fc4000fffe03f */
[----:B------:R-:W-:Y:S01]  /*23f0*/  UIADD3 UR17, UR40, 0x18000, URZ ;  /* 0x0001800028117890 */ /* 0x000fe2000fffe03f */
[----:B------:R-:W-:Y:S01]  /*2400*/  UMOV UR15, 0x2 ;  /* 0x00000002000f7882 */ /* 0x000fe20000000000 */
[----:B------:R-:W-:Y:S01]  /*2410*/  UMOV UR13, 0xffffffff ;  /* 0xffffffff000d7882 */ /* 0x000fe20000000000 */
[----:B------:R-:W-:Y:S01]  /*2420*/  UMOV UR9, URZ ;  /* 0x0000003f00097c82 */ /* 0x000fe20008000000 */
[----:B------:R-:W-:Y:S01]  /*2430*/  UMOV UR4, URZ ;  /* 0x0000003f00047c82 */ /* 0x000fe20008000000 */
[----:B------:R-:W-:Y:S02]  /*2440*/  ULOP3.LUT UR6, UR6, 0x1000000, URZ, 0xfc, !UPT ;  /* 0x0100000006067892 */ /* 0x000fe4000f8efc3f */
[----:B------:R-:W-:Y:S02]  /*2450*/  ULOP3.LUT UR8, UR8, 0x1000000, URZ, 0xfc, !UPT ;  /* 0x0100000008087892 */ /* 0x000fe4000f8efc3f */
[----:B------:R-:W-:Y:S02]  /*2460*/  ULOP3.LUT UR10, UR10, 0x1000000, URZ, 0xfc, !UPT ;  /* 0x010000000a0a7892 */ /* 0x000fe4000f8efc3f */
[----:B------:R-:W-:-:S02]  /*2470*/  ULOP3.LUT UR12, UR12, 0x1000000, URZ, 0xfc, !UPT ;  /* 0x010000000c0c7892 */ /* 0x000fc4000f8efc3f */
[----:B------:R-:W-:Y:S02]  /*2480*/  ULOP3.LUT UR14, UR14, 0x1000000, URZ, 0xfc, !UPT ;  /* 0x010000000e0e7892 */ /* 0x000fe4000f8efc3f */
[----:B------:R-:W-:Y:S02]  /*2490*/  ULOP3.LUT UR16, UR16, 0x1000000, URZ, 0xfc, !UPT ;  /* 0x0100000010107892 */ /* 0x000fe4000f8efc3f */
[----:B------:R-:W-:Y:S02]  /*24a0*/  ULOP3.LUT UR18, UR18, 0x1000000, URZ, 0xfc, !UPT ;  /* 0x0100000012127892 */ /* 0x000fe4000f8efc3f */
[----:B------:R-:W-:Y:S02]  /*24b0*/  ULOP3.LUT UR7, UR7, 0x1000000, URZ, 0xfc, !UPT ;  /* 0x0100000007077892 */ /* 0x000fe4000f8efc3f */
[----:B------:R-:W-:Y:S02]  /*24c0*/  ULOP3.LUT UR34, UR20, 0x1000000, URZ, 0xfc, !UPT ;  /* 0x0100000014227892 */ /* 0x000fe4000f8efc3f */
[----:B------:R-:W-:Y:S01]  /*24d0*/  ULOP3.LUT UR22, UR21, 0x1000000, URZ, 0xfc, !UPT ;  /* 0x0100000015167892 */ /* 0x000fe2000f8efc3f */
[----:B------:R-:W-:Y:S01]  /*24e0*/  UMOV UR5, 0xffffffff ;  /* 0xffffffff00057882 */ /* 0x000fe20000000000 */
[----:B------:R-:W-:Y:S01]  /*24f0*/  UMOV UR11, 0x2 ;  /* 0x00000002000b7882 */ /* 0x000fe20000000000 */
[----:B------:R-:W-:Y:S01]  /*2500*/  UMOV UR27, 0x80000020 ;  /* 0x80000020001b7882 */ /* 0x000fe20000000000 */
[----:B------:R-:W-:Y:S01]  /*2510*/  UMOV UR31, 0x80000020 ;  /* 0x80000020001f7882 */ /* 0x000fe20000000000 */
[----:B------:R-:W-:Y:S01]  /*2520*/  UMOV UR35, 0x80000020 ;  /* 0x8000002000237882 */ /* 0x000fe20000000000 */
[----:B------:R-:W-:-:S06]  /*2530*/  UMOV UR23, 0x80000020 ;  /* 0x8000002000177882 */ /* 0x000fcc0000000000 */
.L_x_1:
[----:B------:R-:W-:Y:S01]  /*2540*/  IMAD.WIDE R24, R99, 0x2, R86 ;  /* 0x0000000263187825 */ /* 0x000fe200078e0256 */
[C---:B------:R-:W-:Y:S01]  /*2550*/  SHF.L.U64.HI R27, R90.reuse, 0x1, R91 ;  /* 0x000000015a1b7819 */ /* 0x040fe2000001025b */
[----:B------:R-:W-:Y:S01]  /*2560*/  UIADD3 UR5, UR5, 0x1, URZ ;  /* 0x0000000105057890 */ /* 0x000fe2000fffe03f */
[----:B------:R-:W-:Y:S01]  /*2570*/  F2FP.BF16.F32.PACK_AB R36, R57, R56 ;  /* 0x000000383924723e */ /* 0x000fe200000010ff */
[----:B------:R-:W-:Y:S01]  /*2580*/  IMAD.SHL.U32 R125, R90, 0x2, RZ ;  /* 0x000000025a7d7824 */ /* 0x000fe200078e00ff */
[----:B------:R-:W-:Y:S01]  /*2590*/  F2FP.BF16.F32.PACK_AB R38, R61, R60 ;  /* 0x0000003c3d26723e */ /* 0x000fe200000010ff */
[----:B------:R-:W-:Y:S01]  /*25a0*/  UISETP.GT.AND UP0, UPT, UR5, 0x3, UPT ;  /* 0x000000030500788c */ /* 0x000fe2000bf04270 */
[----:B------:R-:W-:Y:S01]  /*25b0*/  F2FP.BF16.F32.PACK_AB R39, R63, R62 ;  /* 0x0000003e3f27723e */ /* 0x000fe200000010ff */
[----:B------:R-:W-:Y:S01]  /*25c0*/  UMOV UR38, UR6 ;  /* 0x0000000600267c82 */ /* 0x000fe20008000000 */
[----:B------:R-:W-:Y:S01]  /*25d0*/  IADD3 R122, P1, P4, R125, R24, R96 ;  /* 0x000000187d7a7210 */ /* 0x000fe20007c3e060 */
[----:B------:R-:W-:Y:S01]  /*25e0*/  USEL UR5, UR5, URZ, !UP0 ;  /* 0x0000003f05057287 */ /* 0x000fe2000c000000 */
[----:B------:R-:W-:Y:S01]  /*25f0*/  F2FP.BF16.F32.PACK_AB R76, R65, R64 ;  /* 0x00000040414c723e */ /* 0x000fe200000010ff */
[----:B------:R-:W-:Y:S01]  /*2600*/  UMOV UR39, 0x80000020 ;  /* 0x8000002000277882 */ /* 0x000fe20000000000 */
[-C--:B------:R-:W-:Y:S01]  /*2610*/  IADD3.X R123, R27, R25.reuse, R95, P1, P4 ;  /* 0x000000191b7b7210 */ /* 0x080fe20000fe845f */
[----:B------:R-:W-:Y:S01]  /*2620*/  ULEA UR20, UR5, UR40, 0xd ;  /* 0x0000002805147291 */ /* 0x000fe2000f8e683f */
[----:B------:R-:W-:Y:S01]  /*2630*/  IADD3 R120, P1, P4, R125, R24, R98 ;  /* 0x000000187d787210 */ /* 0x000fe20007c3e062 */
[----:B------:R-:W-:Y:S01]  /*2640*/  UMOV UR37, 0x40000040 ;  /* 0x4000004000257882 */ /* 0x000fe20000000000 */
[----:B------:R-:W-:Y:S01]  /*2650*/  F2FP.BF16.F32.PACK_AB R77, R67, R66 ;  /* 0x00000042434d723e */ /* 0x000fe200000010ff */
[----:B------:R-:W-:Y:S01]  /*2660*/  USHF.R.U32.HI UR21, URZ, 0x4, UR20 ;  /* 0x000000043f157899 */ /* 0x000fe20008011614 */
[----:B------:R-:W-:Y:S01]  /*2670*/  IADD3.X R121, R27, R25, R97, P1, P4 ;  /* 0x000000191b797210 */ /* 0x000fe20000fe8461 */
[----:B------:R-:W-:Y:S01]  /*2680*/  UIADD3 UR13, UR13, 0x1, URZ ;  /* 0x000000010d0d7890 */ /* 0x000fe2000fffe03f */
[----:B------:R-:W-:Y:S01]  /*2690*/  LEA R118, P1, R37, R84, 0x1 ;  /* 0x0000005425767211 */ /* 0x000fe200078208ff */
[----:B------:R-:W-:Y:S01]  /*26a0*/  USGXT.U32 UR21, UR21, 0xe ;  /* 0x0000000e1515789a */ /* 0x000fe20008000000 */
[----:B------:R-:W-:Y:S01]  /*26b0*/  F2FP.BF16.F32.PACK_AB R78, R69, R68 ;  /* 0x00000044454e723e */ /* 0x000fe200000010ff */
[----:B------:R-:W-:Y:S01]  /*26c0*/  UISETP.GT.AND UP0, UPT, UR13, 0x2, UPT ;  /* 0x000000020d00788c */ /* 0x000fe2000bf04270 */
[-C--:B------:R-:W-:Y:S01]  /*26d0*/  LEA.HI.X R119, R37, R85.reuse, R34, 0x1, P1 ;  /* 0x0000005525777211 */ /* 0x080fe200008f0c22 */
[----:B------:R-:W-:Y:S01]  /*26e0*/  ULOP3.LUT UR36, UR21, 0x2000000, URZ, 0xfc, !UPT ;  /* 0x0200000015247892 */ /* 0x000fe2000f8efc3f */
[----:B------:R-:W-:Y:S01]  /*26f0*/  F2FP.BF16.F32.PACK_AB R37, R59, R58 ;  /* 0x0000003a3b25723e */ /* 0x000fe200000010ff */
[----:B------:R-:W-:Y:S01]  /*2700*/  UIADD3 UR21, UR20, 0x20, URZ ;  /* 0x0000002014157890 */ /* 0x000fe2000fffe03f */
[----:B------:R-:W-:Y:S01]  /*2710*/  F2FP.BF16.F32.PACK_AB R79, R71, R70 ;  /* 0x00000046474f723e */ /* 0x000fe200000010ff */
[----:B------:R-:W-:Y:S01]  /*2720*/  USEL UR13, UR13, URZ, !UP0 ;  /* 0x0000003f0d0d7287 */ /* 0x000fe2000c000000 */
[----:B------:R-:W-:Y:S01]  /*2730*/  LEA R116, P1, R35, R84, 0x1 ;  /* 0x0000005423747211 */ /* 0x000fe200078208ff */
[----:B------:R-:W-:Y:S01]  /*2740*/  STSM.16.M88.4 [R104], R36 ;  /* 0x0000002468007844 */ /* 0x000fe20000000200 */
[----:B------:R-:W-:Y:S01]  /*2750*/  F2FP.BF16.F32.PACK_AB R28, R41, R40 ;  /* 0x00000028291c723e */ /* 0x000fe200000010ff */
[----:B------:R-:W-:Y:S01]  /*2760*/  USHF.R.U32.HI UR21, URZ, 0x4, UR21 ;  /* 0x000000043f157899 */ /* 0x000fe20008011615 */
[----:B------:R-:W-:Y:S01]  /*2770*/  LEA.HI.X R117, R35, R85, R32, 0x1, P1 ;  /* 0x0000005523757211 */ /* 0x000fe200008f0c20 */
[----:B------:R-:W-:Y:S01]  /*2780*/  STSM.16.M88.4 [R105], R76 ;  /* 0x0000004c69007844 */ /* 0x000fe20000000200 */
[C---:B------:R-:W-:Y:S01]  /*2790*/  LEA R126, P1, R4.reuse, R24, 0x8 ;  /* 0x00000018047e7211 */ /* 0x040fe200078240ff */
[----:B------:R-:W-:Y:S01]  /*27a0*/  USGXT.U32 UR21, UR21, 0xe ;  /* 0x0000000e1515789a */ /* 0x000fe20008000000 */
[----:B------:R-:W-:Y:S01]  /*27b0*/  F2FP.BF16.F32.PACK_AB R29, R43, R42 ;  /* 0x0000002a2b1d723e */ /* 0x000fe200000010ff */
[----:B------:R-:W-:Y:S01]  /*27c0*/  STSM.16.M88.4 [R22], R36 ;  /* 0x0000002416007844 */ /* 0x000fe20000000200 */
[----:B------:R-:W-:-:S02]  /*27d0*/  LEA.HI.X R26, R4, R25, RZ, 0x8, P1 ;  /* 0x00000019041a7211 */ /* 0x000fc400008f44ff */
[C---:B------:R-:W-:Y:S01]  /*27e0*/  LEA R124, P1, R0.reuse, R24, 0x8 ;  /* 0x00000018007c7211 */ /* 0x040fe200078240ff */
[----:B------:R-:W-:Y:S01]  /*27f0*/  STSM.16.M88.4 [R22+0x20], R76 ;  /* 0x0000204c16007844 */ /* 0x000fe20000000200 */
[----:B------:R-:W-:Y:S02]  /*2800*/  F2FP.BF16.F32.PACK_AB R30, R45, R44 ;  /* 0x0000002c2d1e723e */ /* 0x000fe400000010ff */
[----:B------:R-:W-:Y:S01]  /*2810*/  LEA.HI.X R24, R0, R25, RZ, 0x8, P1 ;  /* 0x0000001900187211 */ /* 0x000fe200008f44ff */
[----:B------:R-:W-:Y:S01]  /*2820*/  BAR.SYNC.DEFER_BLOCKING 0x0 ;  /* 0x0000000000007b1d */ /* 0x000fe20000010000 */
[----:B------:R-:W-:Y:S02]  /*2830*/  IADD3 R126, P1, R125, R126, RZ ;  /* 0x0000007e7d7e7210 */ /* 0x000fe40007f3e0ff */
[----:B------:R-:W-:Y:S02]  /*2840*/  F2FP.BF16.F32.PACK_AB R31, R47, R46 ;  /* 0x0000002e2f1f723e */ /* 0x000fe400000010ff */
[----:B------:R-:W-:Y:S01]  /*2850*/  F2FP.BF16.F32.PACK_AB R32, R49, R48 ;  /* 0x000000303120723e */ /* 0x000fe200000010ff */
[----:B------:R-:W-:Y:S01]  /*2860*/  IMAD.X R127, R27, 0x1, R26, P1 ;  /* 0x000000011b7f7824 */ /* 0x000fe200008e061a */
[----:B------:R-:W-:-:S02]  /*2870*/  IADD3 R124, P1, R124, R125, RZ ;  /* 0x0000007d7c7c7210 */ /* 0x000fc40007f3e0ff */
[----:B------:R-:W-:Y:S02]  /*2880*/  F2FP.BF16.F32.PACK_AB R33, R51, R50 ;  /* 0x000000323321723e */ /* 0x000fe400000010ff */
[----:B------:R-:W-:Y:S01]  /*2890*/  F2FP.BF16.F32.PACK_AB R34, R53, R52 ;  /* 0x000000343522723e */ /* 0x000fe200000010ff */
[----:B------:R-:W-:Y:S01]  /*28a0*/  IMAD.X R125, R24, 0x1, R27, P1 ;  /* 0x00000001187d7824 */ /* 0x000fe200008e061b */
[----:B------:R-:W-:Y:S01]  /*28b0*/  F2FP.BF16.F32.PACK_AB R35, R55, R54 ;  /* 0x000000363723723e */ /* 0x000fe200000010ff */
[----:B------:R-:W1:Y:S04]  /*28c0*/  LDS.128 R80, [R20] ;  /* 0x0000000014507984 */ /* 0x000e680000000c00 */
[----:B------:R-:W2:Y:S04]  /*28d0*/  LDS.128 R24, [R21] ;  /* 0x0000000015187984 */ /* 0x000ea80000000c00 */
[----:B------:R-:W-:Y:S04]  /*28e0*/  STSM.16.M88.4 [R104+0x1000], R28 ;  /* 0x0010001c68007844 */ /* 0x000fe80000000200 */
[----:B------:R-:W-:Y:S04]  /*28f0*/  STSM.16.M88.4 [R105+0x1000], R32 ;  /* 0x0010002069007844 */ /* 0x000fe80000000200 */
[----:B-1----:R-:W-:Y:S04]  /*2900*/  @P0 STG.E.128 desc[UR42][R126.64], R80 ;  /* 0x000000507e000986 */ /* 0x002fe8000c101d2a */
[----:B--2---:R-:W-:Y:S01]  /*2910*/  @P0 STG.E.128 desc[UR42][R124.64], R24 ;  /* 0x000000187c000986 */ /* 0x004fe2000c101d2a */
[----:B------:R-:W-:Y:S06]  /*2920*/  BAR.SYNC.DEFER_BLOCKING 0x0 ;  /* 0x0000000000007b1d */ /* 0x000fec0000010000 */
[----:B------:R-:W-:Y:S04]  /*2930*/  STSM.16.M88.4 [R22], R28 ;  /* 0x0000001c16007844 */ /* 0x000fe80000000200 */
[----:B------:R-:W-:Y:S01]  /*2940*/  STSM.16.M88.4 [R22+0x20], R32 ;  /* 0x0000202016007844 */ /* 0x000fe20000000200 */
[----:B------:R-:W-:Y:S06]  /*2950*/  BAR.SYNC.DEFER_BLOCKING 0x0 ;  /* 0x0000000000007b1d */ /* 0x000fec0000010000 */
[----:B------:R-:W1:Y:S04]  /*2960*/  LDS.128 R76, [R20] ;  /* 0x00000000144c7984 */ /* 0x000e680000000c00 */
[----:B------:R-:W2:Y:S04]  /*2970*/  LDS.128 R80, [R21] ;  /* 0x0000000015507984 */ /* 0x000ea80000000c00 */
[----:B-1----:R1:W-:Y:S04]  /*2980*/  @P0 STG.E.128 desc[UR42][R122.64], R76 ;  /* 0x0000004c7a000986 */ /* 0x0023e8000c101d2a */
[----:B--2---:R2:W-:Y:S01]  /*2990*/  @P0 STG.E.128 desc[UR42][R120.64], R80 ;  /* 0x0000005078000986 */ /* 0x0045e2000c101d2a */
[----:B------:R-:W-:-:S04]  /*29a0*/  DEPBAR.LE SB0, 0xc ;  /* 0x000083000000791a */ /* 0x000fc80000000000 */
[----:B------:R-:W-:Y:S06]  /*29b0*/  BAR.SYNC.DEFER_BLOCKING 0x0 ;  /* 0x0000000000007b1d */ /* 0x000fec0000010000 */
[----:B------:R-:W-:Y:S01]  /*29c0*/  @!PT LDS RZ, [RZ] ;  /* 0x00000000fffff984 */ /* 0x000fe20000000800 */
[----:B------:R-:W-:Y:S01]  /*29d0*/  @!PT LDS RZ, [RZ] ;  /* 0x00000000fffff984 */ /* 0x000fe20000000800 */
[----:B------:R-:W-:Y:S01]  /*29e0*/  @!PT LDS RZ, [RZ] ;  /* 0x00000000fffff984 */ /* 0x000fe20000000800 */
[----:B------:R-:W-:Y:S01]  /*29f0*/  @!PT LDS RZ, [RZ] ;  /* 0x00000000fffff984 */ /* 0x000fe20000000800 */
[----:B------:R3:W-:Y:S06]  /*2a00*/  MEMBAR.ALL.CTA ;  /* 0x0000000000007992 */ /* 0x0007ec0000008000 */
[----:B---3--:R-:W3:Y:S02]  /*2a10*/  FENCE.VIEW.ASYNC.S ;  /* 0x00000000000073c6 */ /* 0x008ee40000000000 */
[----:B---3--:R-:W-:-:S06]  /*2a20*/  WARPGROUP.ARRIVE ;  /* 0x00000000000079c5 */ /* 0x008fcc0000000000 */
[----:B------:R-:W-:Y:S01]  /*2a30*/  HGMMA.64x32x16.F32.BF16 R24, gdesc[UR36].tnspB, RZ, !UPT ;  /* 0x40600000241879f0 */ /* 0x000fe2000c7018ff */
[----:B------:R-:W-:Y:S01]  /*2a40*/  ULOP3.LUT UR36, UR21, 0x2000000, URZ, 0xfc, !UPT ;  /* 0x0200000015247892 */ /* 0x000fe2000f8efc3f */
[----:B------:R-:W-:Y:S01]  /*2a50*/  UMOV UR38, UR8 ;  /* 0x0000000800267c82 */ /* 0x000fe20008000000 */
[----:B------:R-:W-:Y:S01]  /*2a60*/  UMOV UR39, 0x80000020 ;  /* 0x8000002000277882 */ /* 0x000fe20000000000 */
[----:B------:R-:W-:Y:S01]  /*2a70*/  UMOV UR37, 0x40000040 ;  /* 0x4000004000257882 */ /* 0x000fe20000000000 */
[----:B------:R-:W-:-:S04]  /*2a80*/  UIADD3 UR21, UR20, 0x40, URZ ;  /* 0x0000004014157890 */ /* 0x000fc8000fffe03f */
[----:B------:R-:W-:-:S04]  /*2a90*/  USHF.R.U32.HI UR21, URZ, 0x4, UR21 ;  /* 0x000000043f157899 */ /* 0x000fc80008011615 */
[----:B------:R-:W-:Y:S01]  /*2aa0*/  USGXT.U32 UR21, UR21, 0xe ;  /* 0x0000000e1515789a */ /* 0x000fe20008000000 */
[----:B------:R-:W-:Y:S03]  /*2ab0*/  HGMMA.64x32x16.F32.BF16 R24, gdesc[UR36].tnspB, R24 ;  /* 0x40600000241879f0 */ /* 0x000fe60008701818 */
        /* <DEDUP_REMOVED lines=15> */
[----:B------:R-:W-:Y:S03]  /*2bb0*/  HGMMA.64x32x16.F32.BF16 R24, gdesc[UR36].tnspB, R24, gsb0 ;  /* 0x40600000241879f0 */ /* 0x000fe60008001818 */
[----:B------:R-:W-:Y:S01]  /*2bc0*/  ULOP3.LUT UR36, UR21, 0x2000000, URZ, 0xfc, !UPT ;  /* 0x0200000015247892 */ /* 0x000fe2000f8efc3f */
[----:B------:R-:W-:Y:S01]  /*2bd0*/  UMOV UR38, UR14 ;  /* 0x0000000e00267c82 */ /* 0x000fe20008000000 */
[----:B------:R-:W-:Y:S01]  /*2be0*/  UMOV UR39, 0x80000020 ;  /* 0x8000002000277882 */ /* 0x000fe20000000000 */
[----:B------:R-:W-:Y:S01]  /*2bf0*/  UMOV UR37, 0x40000040 ;  /* 0x4000004000257882 */ /* 0x000fe20000000000 */
[----:B------:R-:W-:-:S04]  /*2c00*/  UIADD3 UR21, UR20, 0x8020, URZ ;  /* 0x0000802014157890 */ /* 0x000fc8000fffe03f */
[----:B------:R-:W-:-:S04]  /*2c10*/  USHF.R.U32.HI UR21, URZ, 0x4, UR21 ;  /* 0x000000043f157899 */ /* 0x000fc80008011615 */
[----:B------:R-:W-:Y:S01]  /*2c20*/  USGXT.U32 UR21, UR21, 0xe ;  /* 0x0000000e1515789a */ /* 0x000fe20008000000 */
[----:B------:R-:W-:Y:S02]  /*2c30*/  WARPGROUP.DEPBAR.LE gsb0, 0x0 ;  /* 0x00008000000079c5 */ /* 0x000fe40000010000 */
[----:B------:R3:W-:Y:S06]  /*2c40*/  MEMBAR.ALL.CTA ;  /* 0x0000000000007992 */ /* 0x0007ec0000008000 */
[----:B---3--:R-:W3:Y:S02]  /*2c50*/  FENCE.VIEW.ASYNC.S ;  /* 0x00000000000073c6 */ /* 0x008ee40000000000 */
[----:B---3--:R-:W-:-:S06]  /*2c60*/  WARPGROUP.ARRIVE ;  /* 0x00000000000079c5 */ /* 0x008fcc0000000000 */
[----:B------:R-:W-:Y:S01]  /*2c70*/  HGMMA.64x32x16.F32.BF16 R24, gdesc[UR36].tnspB, R24 ;  /* 0x40600000241879f0 */ /* 0x000fe20008701818 */
[----:B------:R-:W-:Y:S01]  /*2c80*/  ULOP3.LUT UR36, UR21, 0x2000000, URZ, 0xfc, !UPT ;  /* 0x0200000015247892 */ /* 0x000fe2000f8efc3f */
[----:B------:R-:W-:Y:S01]  /*2c90*/  UMOV UR38, UR16 ;  /* 0x0000001000267c82 */ /* 0x000fe20008000000 */
[----:B------:R-:W-:Y:S01]  /*2ca0*/  UMOV UR39, 0x80000020 ;  /* 0x8000002000277882 */ /* 0x000fe20000000000 */
[----:B------:R-:W-:Y:S01]  /*2cb0*/  UMOV UR37, 0x40000040 ;  /* 0x4000004000257882 */ /* 0x000fe20000000000 */
[----:B------:R-:W-:Y:S02]  /*2cc0*/  UIADD3 UR21, UR20, 0x8040, URZ ;  /* 0x0000804014157890 */ /* 0x000fe4000fffe03f */
[----:B------:R-:W-:Y:S02]  /*2cd0*/  UIADD3 UR20, UR20, 0x8060, URZ ;  /* 0x0000806014147890 */ /* 0x000fe4000fffe03f */
[----:B------:R-:W-:Y:S02]  /*2ce0*/  USHF.R.U32.HI UR21, URZ, 0x4, UR21 ;  /* 0x000000043f157899 */ /* 0x000fe40008011615 */
[----:B------:R-:W-:-:S02]  /*2cf0*/  USHF.R.U32.HI UR20, URZ, 0x4, UR20 ;  /* 0x000000043f147899 */ /* 0x000fc40008011614 */
[----:B------:R-:W-:Y:S02]  /*2d00*/  USGXT.U32 UR21, UR21, 0xe ;  /* 0x0000000e1515789a */ /* 0x000fe40008000000 */
[----:B------:R-:W-:Y:S01]  /*2d10*/  USGXT.U32 UR20, UR20, 0xe ;  /* 0x0000000e1414789a */ /* 0x000fe20008000000 */
[----:B------:R-:W-:Y:S01]  /*2d20*/  HGMMA.64x32x16.F32.BF16 R24, gdesc[UR36].tnspB, R24 ;  /* 0x40600000241879f0 */ /* 0x000fe20008701818 */
[----:B------:R-:W-:Y:S01]  /*2d30*/  ULOP3.LUT UR36, UR21, 0x2000000, URZ, 0xfc, !UPT ;  /* 0x0200000015247892 */ /* 0x000fe2000f8efc3f */
[----:B------:R-:W-:Y:S01]  /*2d40*/  UMOV UR38, UR18 ;  /* 0x0000001200267c82 */ /* 0x000fe20008000000 */
[----:B------:R-:W-:Y:S01]  /*2d50*/  UMOV UR39, 0x80000020 ;  /* 0x8000002000277882 */ /* 0x000fe20000000000 */
[----:B------:R-:W-:-:S06]  /*2d60*/  UMOV UR37, 0x40000040 ;  /* 0x4000004000257882 */ /* 0x000fcc0000000000 */
[----:B------:R-:W-:Y:S01]  /*2d70*/  HGMMA.64x32x16.F32.BF16 R24, gdesc[UR36].tnspB, R24 ;  /* 0x40600000241879f0 */ /* 0x000fe20008701818 */
[----:B------:R-:W-:Y:S01]  /*2d80*/  ULOP3.LUT UR36, UR20, 0x2000000, URZ, 0xfc, !UPT ;  /* 0x0200000014247892 */ /* 0x000fe2000f8efc3f */
[----:B------:R-:W-:Y:S01]  /*2d90*/  UMOV UR38, UR7 ;  /* 0x0000000700267c82 */ /* 0x000fe20008000000 */
[----:B------:R-:W-:Y:S01]  /*2da0*/  UMOV UR39, 0x80000020 ;  /* 0x8000002000277882 */ /* 0x000fe20000000000 */
[----:B------:R-:W-:-:S06]  /*2db0*/  UMOV UR37, 0x40000040 ;  /* 0x4000004000257882 */ /* 0x000fcc0000000000 */
[----:B------:R-:W-:Y:S01]  /*2dc0*/  HGMMA.64x32x16.F32.BF16 R24, gdesc[UR36].tnspB, R24, gsb0 ;  /* 0x40600000241879f0 */ /* 0x000fe20008001818 */
[----:B------:R-:W-:-:S04]  /*2dd0*/  UIADD3 UR36, UR40, 0x20000, URZ ;  /* 0x0002000028247890 */ /* 0x000fc8000fffe03f */
[----:B------:R-:W-:-:S06]  /*2de0*/  ULEA UR20, UR13, UR36, 0xc ;  /* 0x000000240d147291 */ /* 0x000fcc000f8e603f */
[----:B-1----:R-:W-:Y:S02]  /*2df0*/  LEA R76, R19, UR20, 0x1 ;  /* 0x00000014134c7c11 */ /* 0x002fe4000f8e08ff */
[----:B--2---:R-:W-:Y:S01]  /*2e00*/  LEA R80, R102, UR20, 0x1 ;  /* 0x0000001466507c11 */ /* 0x004fe2000f8e08ff */
[----:B------:R-:W-:-:S03]  /*2e10*/  WARPGROUP.DEPBAR.LE gsb0, 0x0 ;  /* 0x00008000000079c5 */ /* 0x000fc60000010000 */
[----:B------:R-:W1:Y:S04]  /*2e20*/  LDSM.16.M88.4 R76, [R76] ;  /* 0x000000004c4c783b */ /* 0x000e680000000200 */
[----:B------:R-:W2:Y:S01]  /*2e30*/  LDSM.16.M88.4 R80, [R80] ;  /* 0x000000005050783b */ /* 0x000ea20000000200 */
[----:B-1----:R-:W-:Y:S01]  /*2e40*/  PRMT R120, R79, 0x7632, R120 ;  /* 0x000076324f787816 */ /* 0x002fe20000000078 */
[C---:B------:R-:W-:Y:S01]  /*2e50*/  IMAD.U32 R121, R76.reuse, 0x10000, RZ ;  /* 0x000100004c797824 */ /* 0x040fe200078e00ff */
[----:B------:R-:W-:Y:S01]  /*2e60*/  PRMT R76, R76, 0x7632, R76 ;  /* 0x000076324c4c7816 */ /* 0x000fe2000000004c */
[C---:B------:R-:W-:Y:S01]  /*2e70*/  IMAD.U32 R123, R78.reuse, 0x10000, RZ ;  /* 0x000100004e7b7824 */ /* 0x040fe200078e00ff */
[----:B------:R-:W-:Y:S01]  /*2e80*/  PRMT R78, R78, 0x7632, R78 ;  /* 0x000076324e4e7816 */ /* 0x000fe2000000004e */
[----:B------:R-:W-:-:S02]  /*2e90*/  IMAD.U32 R120, R120, 0x10000, RZ ;  /* 0x0001000078787824 */ /* 0x000fc400078e00ff */
[----:B------:R-:W-:Y:S01]  /*2ea0*/  FADD R121, -R24, R121 ;  /* 0x0000007918797221 */ /* 0x000fe20000000100 */
[C---:B--2---:R-:W-:Y:S01]  /*2eb0*/  IMAD.U32 R125, R81.reuse, 0x10000, RZ ;  /* 0x00010000517d7824 */ /* 0x044fe200078e00ff */
[----:B------:R-:W-:Y:S01]  /*2ec0*/  PRMT R81, R81, 0x7632, R81 ;  /* 0x0000763251517816 */ /* 0x000fe20000000051 */
[----:B------:R-:W-:Y:S01]  /*2ed0*/  FADD R120, -R31, R120 ;  /* 0x000000781f787221 */ /* 0x000fe20000000100 */
[C---:B------:R-:W-:Y:S01]  /*2ee0*/  IMAD.U32 R31, R77.reuse, 0x10000, RZ ;  /* 0x000100004d1f7824 */ /* 0x040fe200078e00ff */
[----:B------:R-:W-:Y:S01]  /*2ef0*/  PRMT R77, R77, 0x7632, R77 ;  /* 0x000076324d4d7816 */ /* 0x000fe2000000004d */
[C---:B------:R-:W-:Y:S01]  /*2f00*/  IMAD.U32 R127, R83.reuse, 0x10000, RZ ;  /* 0x00010000537f7824 */ /* 0x040fe200078e00ff */
[----:B------:R-:W-:Y:S01]  /*2f10*/  PRMT R83, R83, 0x7632, R83 ;  /* 0x0000763253537816 */ /* 0x000fe20000000053 */
[----:B------:R-:W-:Y:S01]  /*2f20*/  FADD R122, -R26, R31 ;  /* 0x0000001f1a7a7221 */ /* 0x000fe20000000100 */
[C---:B------:R-:W-:Y:S01]  /*2f30*/  IMAD.U32 R31, R80.reuse, 0x10000, RZ ;  /* 0x00010000501f7824 */ /* 0x040fe200078e00ff */
[----:B------:R-:W-:Y:S01]  /*2f40*/  PRMT R80, R80, 0x7632, R80 ;  /* 0x0000763250507816 */ /* 0x000fe20000000050 */
[----:B------:R-:W-:-:S02]  /*2f50*/  IMAD.U32 R24, R77, 0x10000, RZ ;  /* 0x000100004d187824 */ /* 0x000fc400078e00ff */
[----:B------:R-:W-:Y:S01]  /*2f60*/  FADD R123, -R28, R123 ;  /* 0x0000007b1c7b7221 */ /* 0x000fe20000000100 */
[----:B------:R-:W-:Y:S01]  /*2f70*/  FADD R124, -R32, R31 ;  /* 0x0000001f207c7221 */ /* 0x000fe20000000100 */
[C---:B------:R-:W-:Y:S01]  /*2f80*/  IMAD.U32 R31, R82.reuse, 0x10000, RZ ;  /* 0x00010000521f7824 */ /* 0x040fe200078e00ff */
[----:B------:R-:W-:Y:S01]  /*2f90*/  PRMT R82, R82, 0x7632, R82 ;  /* 0x0000763252527816 */ /* 0x000fe20000000052 */
[----:B------:R-:W-:Y:S02]  /*2fa0*/  IMAD.U32 R79, R79, 0x10000, RZ ;  /* 0x000100004f4f7824 */ /* 0x000fe400078e00ff */
[----:B------:R-:W-:Y:S01]  /*2fb0*/  FADD R129, -R27, R24 ;  /* 0x000000181b817221 */ /* 0x000fe20000000100 */
[----:B------:R-:W-:Y:S02]  /*2fc0*/  IMAD.U32 R76, R76, 0x10000, RZ ;  /* 0x000100004c4c7824 */ /* 0x000fe400078e00ff */
[----:B------:R-:W-:Y:S01]  /*2fd0*/  FADD R125, -R34, R125 ;  /* 0x0000007d227d7221 */ /* 0x000fe20000000100 */
[----:B------:R-:W-:-:S02]  /*2fe0*/  IMAD.U32 R78, R78, 0x10000, RZ ;  /* 0x000100004e4e7824 */ /* 0x000fc400078e00ff */
[----:B------:R-:W-:Y:S01]  /*2ff0*/  FADD R79, -R30, R79 ;  /* 0x0000004f1e4f7221 */ /* 0x000fe20000000100 */
[----:B------:R-:W-:Y:S02]  /*3000*/  IMAD.U32 R80, R80, 0x10000, RZ ;  /* 0x0001000050507824 */ /* 0x000fe400078e00ff */
[----:B------:R-:W-:Y:S01]  /*3010*/  FADD R128, -R25, R76 ;  /* 0x0000004c19807221 */ /* 0x000fe20000000100 */
[----:B------:R-:W-:Y:S02]  /*3020*/  IMAD.U32 R24, R81, 0x10000, RZ ;  /* 0x0001000051187824 */ /* 0x000fe400078e00ff */
[----:B------:R-:W-:Y:S01]  /*3030*/  FADD R130, -R29, R78 ;  /* 0x0000004e1d827221 */ /* 0x000fe20000000100 */
[----:B------:R-:W-:Y:S02]  /*3040*/  IMAD.U32 R82, R82, 0x10000, RZ ;  /* 0x0001000052527824 */ /* 0x000fe400078e00ff */
[----:B------:R-:W-:Y:S01]  /*3050*/  FADD R126, -R36, R31 ;  /* 0x0000001f247e7221 */ /* 0x000fe20000000100 */
[----:B------:R-:W-:-:S02]  /*3060*/  IMAD.U32 R26, R83, 0x10000, RZ ;  /* 0x00010000531a7824 */ /* 0x000fc400078e00ff */
[----:B------:R-:W-:Y:S01]  /*3070*/  FADD R83, -R33, R80 ;  /* 0x0000005021537221 */ /* 0x000fe20000000100 */
[----:B------:R-:W-:Y:S01]  /*3080*/  FADD R127, -R38, R127 ;  /* 0x0000007f267f7221 */ /* 0x000fe20000000100 */
[----:B------:R-:W-:Y:S01]  /*3090*/  FADD R80, -R35, R24 ;  /* 0x0000001823507221 */ /* 0x000fe20000000100 */
[----:B------:R-:W-:Y:S01]  /*30a0*/  FADD R82, -R37, R82 ;  /* 0x0000005225527221 */ /* 0x000fe20000000100 */
[----:B------:R-:W-:Y:S01]  /*30b0*/  FADD R131, -R39, R26 ;  /* 0x0000001a27837221 */ /* 0x000fe20000000100 */
[----:B------:R-:W-:Y:S01]  /*30c0*/  F2FP.BF16.F32.PACK_AB R24, R128, R121 ;  /* 0x000000798018723e */ /* 0x000fe200000010ff */
[----:B------:R-:W1:Y:S01]  /*30d0*/  LDC R81, c[0x0][0x248] ;  /* 0x00009200ff517b82 */ /* 0x000e620000000800 */
[----:B------:R-:W-:Y:S01]  /*30e0*/  F2FP.BF16.F32.PACK_AB R25, R129, R122 ;  /* 0x0000007a8119723e */ /* 0x000fe200000010ff */
[----:B------:R-:W-:Y:S01]  /*30f0*/  VIADD R78, R100, 0x40 ;  /* 0x00000040644e7836 */ /* 0x000fe20000000000 */
[----:B------:R-:W-:Y:S02]  /*3100*/  F2FP.BF16.F32.PACK_AB R26, R130, R123 ;  /* 0x0000007b821a723e */ /* 0x000fe400000010ff */
[----:B------:R-:W-:-:S02]  /*3110*/  F2FP.BF16.F32.PACK_AB R27, R120, R79 ;  /* 0x0000004f781b723e */ /* 0x000fc400000010ff */
[----:B------:R-:W-:Y:S02]  /*3120*/  F2FP.BF16.F32.PACK_AB R28, R83, R124 ;  /* 0x0000007c531c723e */ /* 0x000fe400000010ff */
[----:B------:R-:W-:Y:S01]  /*3130*/  F2FP.BF16.F32.PACK_AB R29, R80, R125 ;  /* 0x0000007d501d723e */ /* 0x000fe200000010ff */
[----:B------:R-:W-:Y:S01]  /*3140*/  STSM.16.M88.4 [R22], R24 ;  /* 0x0000001816007844 */ /* 0x000fe20000000200 */
[----:B------:R-:W-:Y:S02]  /*3150*/  F2FP.BF16.F32.PACK_AB R30, R82, R126 ;  /* 0x0000007e521e723e */ /* 0x000fe400000010ff */
[----:B------:R-:W-:-:S05]  /*3160*/  F2FP.BF16.F32.PACK_AB R31, R131, R127 ;  /* 0x0000007f831f723e */ /* 0x000fca00000010ff */
[----:B------:R-:W-:Y:S01]  /*3170*/  STSM.16.M88.4 [R22+0x20], R28 ;  /* 0x0000201c16007844 */ /* 0x000fe20000000200 */
[----:B------:R-:W-:Y:S01]  /*3180*/  BAR.SYNC.DEFER_BLOCKING 0x0 ;  /* 0x0000000000007b1d */ /* 0x000fe20000010000 */
[----:B-1----:R-:W-:-:S04]  /*3190*/  VIMNMX R76, R78, R81, PT ;  /* 0x000000514e4c7248 */ /* 0x002fc80003fe0100 */
[----:B------:R-:W-:-:S05]  /*31a0*/  LEA R77, R76, 0xffffffe0, 0x5 ;  /* 0xffffffe04c4d7811 */ /* 0x000fca00078e28ff */
[----:B------:R-:W-:Y:S01]  /*31b0*/  IMAD.WIDE R76, R77, 0x4, R88 ;  /* 0x000000044d4c7825 */ /* 0x000fe200078e0258 */
[----:B------:R-:W1:Y:S04]  /*31c0*/  LDS.128 R32, [R20] ;  /* 0x0000000014207984 */ /* 0x000e680000000c00 */
[----:B------:R-:W2:Y:S04]  /*31d0*/  LDS.128 R36, [R21] ;  /* 0x0000000015247984 */ /* 0x000ea80000000c00 */
[----:B-1----:R1:W-:Y:S04]  /*31e0*/  @P2 STG.E.128 desc[UR42][R118.64], R32 ;  /* 0x0000002076002986 */ /* 0x0023e8000c101d2a */
[----:B--2---:R2:W-:Y:S04]  /*31f0*/  @P3 STG.E.128 desc[UR42][R116.64], R36 ;  /* 0x0000002474003986 */ /* 0x0045e8000c101d2a */
[----:B------:R-:W3:Y:S01]  /*3200*/  LDG.E R76, desc[UR42][R76.64] ;  /* 0x0000002a4c4c7981 */ /* 0x000ee2000c1e1900 */
[----:B------:R-:W-:Y:S01]  /*3210*/  UIADD3 UR37, UR40, 0x26400, URZ ;  /* 0x0002640028257890 */ /* 0x000fe2000fffe03f */
[----:B------:R-:W-:Y:S01]  /*3220*/  VIADD R99, R99, 0x80000 ;  /* 0x0008000063637836 */ /* 0x000fe20000000000 */
[----:B------:R-:W-:-:S02]  /*3230*/  ULEA UR38, UR5, UR19, 0xd ;  /* 0x0000001305267291 */ /* 0x000fc4000f8e683f */
[----:B------:R-:W-:Y:S01]  /*3240*/  ULEA UR20, UR13, UR37, 0x8 ;  /* 0x000000250d147291 */ /* 0x000fe2000f8e403f */
[----:B------:R-:W-:Y:S01]  /*3250*/  UMOV UR25, 0x40000040 ;  /* 0x4000004000197882 */ /* 0x000fe20000000000 */
[----:B------:R-:W-:Y:S01]  /*3260*/  UMOV UR29, 0x40000040 ;  /* 0x40000040001d7882 */ /* 0x000fe20000000000 */
[----:B------:R-:W-:Y:S01]  /*3270*/  UMOV UR33, 0x40000040 ;  /* 0x4000004000217882 */ /* 0x000fe20000000000 */
[----:B------:R-:W-:Y:S02]  /*3280*/  UMOV UR21, 0x40000040 ;  /* 0x4000004000157882 */ /* 0x000fe40000000000 */
[----:B------:R-:W-:Y:S01]  /*3290*/  LEA R25, R2, UR20, 0x2 ;  /* 0x0000001402197c11 */ /* 0x000fe2000f8e10ff */
[----:B------:R-:W-:Y:S01]  /*32a0*/  USHF.R.U32.HI UR20, URZ, 0x4, UR38 ;  /* 0x000000043f147899 */ /* 0x000fe20008011626 */
[----:B-1----:R-:W-:Y:S01]  /*32b0*/  IMAD.U32 R118, RZ, RZ, UR4 ;  /* 0x00000004ff767e24 */ /* 0x002fe2000f8e00ff */
[----:B------:R-:W-:Y:S01]  /*32c0*/  UIADD3 UR11, UR11, 0x1, URZ ;  /* 0x000000010b0b7890 */ /* 0x000fe2000fffe03f */
[----:B--2---:R-:W-:Y:S01]  /*32d0*/  IMAD.MOV.U32 R38, RZ, RZ, R23 ;  /* 0x000000ffff267224 */ /* 0x004fe200078e0017 */
[----:B------:R-:W3:Y:S01]  /*32e0*/  LDS R27, [R25] ;  /* 0x00000000191b7984 */ /* 0x000ee20000000800 */
[----:B------:R-:W-:Y:S01]  /*32f0*/  USGXT.U32 UR20, UR20, 0xe ;  /* 0x0000000e1414789a */ /* 0x000fe20008000000 */
[----:B------:R-:W-:Y:S01]  /*3300*/  IMAD.MOV.U32 R23, RZ, RZ, R75 ;  /* 0x000000ffff177224 */ /* 0x000fe200078e004b */
[----:B------:R-:W-:Y:S01]  /*3310*/  UISETP.GT.AND UP0, UPT, UR11, 0x3, UPT ;  /* 0x000000030b00788c */ /* 0x000fe2000bf04270 */
[----:B------:R-:W-:Y:S01]  /*3320*/  IMAD.MOV.U32 R39, RZ, RZ, R72 ;  /* 0x000000ffff277224 */ /* 0x000fe200078e0048 */
[----:B------:R-:W-:Y:S01]  /*3330*/  ULOP3.LUT UR24, UR20, 0x2000000, URZ, 0xfc, !UPT ;  /* 0x0200000014187892 */ /* 0x000fe2000f8efc3f */
[----:B------:R-:W-:Y:S01]  /*3340*/  IMAD.MOV.U32 R72, RZ, RZ, R92 ;  /* 0x000000ffff487224 */ /* 0x000fe200078e005c */
[----:B------:R-:W-:-:S02]  /*3350*/  UIADD3 UR20, UR38, 0x800, URZ ;  /* 0x0000080026147890 */ /* 0x000fc4000fffe03f */
[----:B------:R-:W-:Y:S02]  /*3360*/  USEL UR11, UR11, URZ, !UP0 ;  /* 0x0000003f0b0b7287 */ /* 0x000fe4000c000000 */
[----:B------:R-:W-:Y:S02]  /*3370*/  USHF.R.U32.HI UR20, URZ, 0x4, UR20 ;  /* 0x000000043f147899 */ /* 0x000fe40008011614 */
[----:B------:R-:W-:Y:S02]  /*3380*/  UIADD3 UR15, UR15, 0x1, URZ ;  /* 0x000000010f0f7890 */ /* 0x000fe4000fffe03f */
[----:B------:R-:W-:Y:S02]  /*3390*/  USGXT.U32 UR20, UR20, 0xe ;  /* 0x0000000e1414789a */ /* 0x000fe40008000000 */
[----:B------:R-:W-:Y:S02]  /*33a0*/  UISETP.GT.AND UP0, UPT, UR15, 0x2, UPT ;  /* 0x000000020f00788c */ /* 0x000fe4000bf04270 */
[----:B------:R-:W-:-:S02]  /*33b0*/  ULOP3.LUT UR28, UR20, 0x2000000, URZ, 0xfc, !UPT ;  /* 0x02000000141c7892 */ /* 0x000fc4000f8efc3f */
[----:B------:R-:W-:Y:S02]  /*33c0*/  UIADD3 UR20, UR38, 0x1000, URZ ;  /* 0x0000100026147890 */ /* 0x000fe4000fffe03f */
[----:B------:R-:W-:Y:S02]  /*33d0*/  USEL UR15, UR15, URZ, !UP0 ;  /* 0x0000003f0f0f7287 */ /* 0x000fe4000c000000 */
[----:B------:R-:W-:Y:S02]  /*33e0*/  USHF.R.U32.HI UR20, URZ, 0x4, UR20 ;  /* 0x000000043f147899 */ /* 0x000fe40008011614 */
[----:B------:R-:W-:Y:S02]  /*33f0*/  ULEA UR36, UR15, UR36, 0xc ;  /* 0x000000240f247291 */ /* 0x000fe4000f8e603f */
[----:B------:R-:W-:Y:S02]  /*3400*/  USGXT.U32 UR20, UR20, 0xe ;  /* 0x0000000e1414789a */ /* 0x000fe40008000000 */
[----:B------:R-:W-:-:S02]  /*3410*/  ULEA UR37, UR15, UR37, 0x8 ;  /* 0x000000250f257291 */ /* 0x000fc4000f8e403f */
[----:B------:R-:W-:Y:S02]  /*3420*/  ULOP3.LUT UR32, UR20, 0x2000000, URZ, 0xfc, !UPT ;  /* 0x0200000014207892 */ /* 0x000fe4000f8efc3f */
[----:B------:R-:W-:-:S04]  /*3430*/  UIADD3 UR20, UR38, 0x1800, URZ ;  /* 0x0000180026147890 */ /* 0x000fc8000fffe03f */
[----:B------:R-:W-:-:S04]  /*3440*/  USHF.R.U32.HI UR20, URZ, 0x4, UR20 ;  /* 0x000000043f147899 */ /* 0x000fc80008011614 */
[----:B------:R-:W-:-:S04]  /*3450*/  USGXT.U32 UR20, UR20, 0xe ;  /* 0x0000000e1414789a */ /* 0x000fc80008000000 */
[----:B------:R-:W-:Y:S01]  /*3460*/  ULOP3.LUT UR20, UR20, 0x2000000, URZ, 0xfc, !UPT ;  /* 0x0200000014147892 */ /* 0x000fe2000f8efc3f */
[----:B---3--:R-:W-:Y:S02]  /*3470*/  FADD R24, R76, -R27 ;  /* 0x8000001b4c187221 */ /* 0x008fe40000000000 */
[----:B------:R-:W1:Y:S02]  /*3480*/  LDS R27, [R25+0x20] ;  /* 0x00002000191b7984 */ /* 0x000e640000000800 */
[----:B------:R-:W-:Y:S01]  /*3490*/  FMUL R26, R24, 1.4426950216293334961 ;  /* 0x3fb8aa3b181a7820 */ /* 0x000fe20000400000 */
[----:B------:R-:W-:Y:S01]  /*34a0*/  IMAD.IADD R24, R17, 0x1, R100 ;  /* 0x0000000111187824 */ /* 0x000fe200078e0264 */
[----:B------:R-:W-:Y:S03]  /*34b0*/  BAR.SYNC.DEFER_BLOCKING 0x0 ;  /* 0x0000000000007b1d */ /* 0x000fe60000010000 */
[----:B------:R-:W-:-:S13]  /*34c0*/  FSETP.GEU.AND P1, PT, R26, -126, PT ;  /* 0xc2fc00001a00780b */ /* 0x000fda0003f2e000 */
[----:B------:R-:W-:-:S04]  /*34d0*/  @!P1 FMUL R26, R26, 0.5 ;  /* 0x3f0000001a1a9820 */ /* 0x000fc80000400000 */
[----:B------:R-:W2:Y:S01]  /*34e0*/  MUFU.EX2 R28, R26 ;  /* 0x0000001a001c7308 */ /* 0x000ea20000000800 */
[----:B-1----:R-:W-:Y:S01]  /*34f0*/  FADD R27, R76, -R27 ;  /* 0x8000001b4c1b7221 */ /* 0x002fe20000000000 */
[----:B--2---:R-:W-:Y:S01]  /*3500*/  @!P1 FMUL R28, R28, R28 ;  /* 0x0000001c1c1c9220 */ /* 0x004fe20000400000 */
[C---:B------:R-:W-:Y:S01]  /*3510*/  ISETP.GE.AND P1, PT, R24.reuse, R81, PT ;  /* 0x000000511800720c */ /* 0x040fe20003f26270 */
[----:B------:R-:W-:Y:S02]  /*3520*/  VIADD R24, R24, 0x8 ;  /* 0x0000000818187836 */ /* 0x000fe40000000000 */
[----:B------:R-:W-:Y:S01]  /*3530*/  FMUL R27, R27, 1.4426950216293334961 ;  /* 0x3fb8aa3b1b1b7820 */ /* 0x000fe20000400000 */
[----:B------:R-:W-:Y:S01]  /*3540*/  FMUL R76, R76, 1.4426950216293334961 ;  /* 0x3fb8aa3b4c4c7820 */ /* 0x000fe20000400000 */
[----:B------:R-:W-:-:S03]  /*3550*/  FSEL R29, R28, RZ, !P1 ;  /* 0x000000ff1c1d7208 */ /* 0x000fc60004800000 */
[----:B------:R-:W-:Y:S02]  /*3560*/  FSETP.GEU.AND P1, PT, R27, -126, PT ;  /* 0xc2fc00001b00780b */ /* 0x000fe40003f2e000 */
[-C--:B------:R-:W-:Y:S01]  /*3570*/  FMUL R26, R123, R29.reuse ;  /* 0x0000001d7b1a7220 */ /* 0x080fe20000400000 */
[-C--:B------:R-:W-:Y:S01]  /*3580*/  FMUL R121, R121, R29.reuse ;  /* 0x0000001d79797220 */ /* 0x080fe20000400000 */
[-C--:B------:R-:W-:Y:S01]  /*3590*/  FMUL R128, R128, R29.reuse ;  /* 0x0000001d80807220 */ /* 0x080fe20000400000 */
[-C--:B------:R-:W-:Y:S01]  /*35a0*/  FMUL R28, R124, R29.reuse ;  /* 0x0000001d7c1c7220 */ /* 0x080fe20000400000 */
[-C--:B------:R-:W-:Y:S01]  /*35b0*/  FMUL R31, R83, R29.reuse ;  /* 0x0000001d531f7220 */ /* 0x080fe20000400000 */
[-C--:B------:R-:W-:Y:S01]  /*35c0*/  FMUL R30, R126, R29.reuse ;  /* 0x0000001d7e1e7220 */ /* 0x080fe20000400000 */
[----:B------:R-:W-:Y:S01]  /*35d0*/  FMUL R33, R82, R29 ;  /* 0x0000001d52217220 */ /* 0x000fe20000400000 */
[----:B------:R-:W-:Y:S02]  /*35e0*/  VIADD R123, R100, 0xc0 ;  /* 0x000000c0647b7836 */ /* 0x000fe40000000000 */
[----:B------:R-:W-:-:S02]  /*35f0*/  F2FP.BF16.F32.PACK_AB R28, R31, R28 ;  /* 0x0000001c1f1c723e */ /* 0x000fc400000010ff */
[----:B------:R-:W-:Y:S01]  /*3600*/  @!P1 FMUL R27, R27, 0.5 ;  /* 0x3f0000001b1b9820 */ /* 0x000fe20000400000 */
[----:B------:R-:W-:Y:S02]  /*3610*/  F2FP.BF16.F32.PACK_AB R30, R33, R30 ;  /* 0x0000001e211e723e */ /* 0x000fe400000010ff */
[C---:B------:R-:W-:Y:S01]  /*3620*/  LOP3.LUT R117, R123.reuse, R6, RZ, 0xfc, !PT ;  /* 0x000000067b757212 */ /* 0x040fe200078efcff */
[----:B------:R1:W2:Y:S01]  /*3630*/  MUFU.EX2 R25, R27 ;  /* 0x0000001b00197308 */ /* 0x0002a20000000800 */
[----:B------:R-:W-:Y:S02]  /*3640*/  SHF.R.S32.HI R116, RZ, 0x1f, R123 ;  /* 0x0000001fff747819 */ /* 0x000fe4000001147b */
[C-C-:B------:R-:W-:Y:S02]  /*3650*/  LOP3.LUT R77, R123.reuse, 0x20, R6.reuse, 0xfe, !PT ;  /* 0x000000207b4d7812 */ /* 0x140fe400078efe06 */
[C---:B------:R-:W-:Y:S02]  /*3660*/  LOP3.LUT R83, R123.reuse, 0x30, R6, 0xfe, !PT ;  /* 0x000000307b537812 */ /* 0x040fe400078efe06 */
[----:B------:R-:W-:Y:S01]  /*3670*/  LOP3.LUT R135, R123, R2, RZ, 0xfc, !PT ;  /* 0x000000027b877212 */ /* 0x000fe200078efcff */
[----:B------:R-:W-:-:S02]  /*3680*/  IMAD.SHL.U32 R119, R77, 0x2000, RZ ;  /* 0x000020004d777824 */ /* 0x000fc400078e00ff */
[----:B-1----:R-:W-:Y:S01]  /*3690*/  FMUL R27, R130, R29 ;  /* 0x0000001d821b7220 */ /* 0x002fe20000400000 */
[C---:B------:R-:W-:Y:S02]  /*36a0*/  LOP3.LUT R133, R123.reuse, 0x8, R2, 0xfe, !PT ;  /* 0x000000087b857812 */ /* 0x040fe400078efe02 */
[----:B------:R-:W-:Y:S02]  /*36b0*/  LOP3.LUT R137, R123, R4, RZ, 0xfc, !PT ;  /* 0x000000047b897212 */ /* 0x000fe400078efcff */
[----:B------:R-:W-:Y:S02]  /*36c0*/  F2FP.BF16.F32.PACK_AB R26, R27, R26 ;  /* 0x0000001a1b1a723e */ /* 0x000fe400000010ff */
[----:B------:R-:W-:Y:S01]  /*36d0*/  ISETP.GT.AND P2, PT, R123, -0x1, PT ;  /* 0xffffffff7b00780c */ /* 0x000fe20003f44270 */
[----:B--2---:R-:W-:Y:S01]  /*36e0*/  @!P1 FMUL R25, R25, R25 ;  /* 0x0000001919199220 */ /* 0x004fe20000400000 */
[----:B------:R-:W-:-:S04]  /*36f0*/  ISETP.GE.AND P1, PT, R24, R81, PT ;  /* 0x000000511800720c */ /* 0x000fc80003f26270 */
[----:B------:R-:W-:Y:S02]  /*3700*/  FSEL R24, R25, RZ, !P1 ;  /* 0x000000ff19187208 */ /* 0x000fe40004800000 */
[----:B------:R-:W-:-:S03]  /*3710*/  FSETP.GEU.AND P1, PT, R76, -126, PT ;  /* 0xc2fc00004c00780b */ /* 0x000fc60003f2e000 */
[-C--:B------:R-:W-:Y:S01]  /*3720*/  FMUL R25, R122, R24.reuse ;  /* 0x000000187a197220 */ /* 0x080fe20000400000 */
[-C--:B------:R-:W-:Y:S01]  /*3730*/  FMUL R32, R129, R24.reuse ;  /* 0x0000001881207220 */ /* 0x080fe20000400000 */
[-C--:B------:R-:W-:Y:S01]  /*3740*/  FMUL R79, R79, R24.reuse ;  /* 0x000000184f4f7220 */ /* 0x080fe20000400000 */
[-C--:B------:R-:W-:Y:S01]  /*3750*/  FMUL R120, R120, R24.reuse ;  /* 0x0000001878787220 */ /* 0x080fe20000400000 */
[-C--:B------:R-:W-:Y:S01]  /*3760*/  FMUL R29, R125, R24.reuse ;  /* 0x000000187d1d7220 */ /* 0x080fe20000400000 */
[-C--:B------:R-:W-:Y:S01]  /*3770*/  FMUL R80, R80, R24.reuse ;  /* 0x0000001850507220 */ /* 0x080fe20000400000 */
[-C--:B------:R-:W-:Y:S01]  /*3780*/  FMUL R127, R127, R24.reuse ;  /* 0x000000187f7f7220 */ /* 0x080fe20000400000 */
[----:B------:R-:W-:Y:S01]  /*3790*/  FMUL R34, R131, R24 ;  /* 0x0000001883227220 */ /* 0x000fe20000400000 */
[----:B------:R-:W-:Y:S02]  /*37a0*/  F2FP.BF16.F32.PACK_AB R24, R128, R121 ;  /* 0x000000798018723e */ /* 0x000fe400000010ff */
[----:B------:R-:W-:Y:S01]  /*37b0*/  F2FP.BF16.F32.PACK_AB R25, R32, R25 ;  /* 0x000000192019723e */ /* 0x000fe200000010ff */
[----:B------:R-:W-:Y:S01]  /*37c0*/  @!P1 FMUL R76, R76, 0.5 ;  /* 0x3f0000004c4c9820 */ /* 0x000fe20000400000 */
[----:B------:R-:W-:-:S02]  /*37d0*/  F2FP.BF16.F32.PACK_AB R27, R120, R79 ;  /* 0x0000004f781b723e */ /* 0x000fc400000010ff */
[----:B------:R-:W-:Y:S02]  /*37e0*/  F2FP.BF16.F32.PACK_AB R29, R80, R29 ;  /* 0x0000001d501d723e */ /* 0x000fe400000010ff */
[----:B------:R-:W-:Y:S01]  /*37f0*/  F2FP.BF16.F32.PACK_AB R31, R34, R127 ;  /* 0x0000007f221f723e */ /* 0x000fe200000010ff */
[----:B------:R1:W-:Y:S01]  /*3800*/  STSM.16.M88.4 [R104+-0x1400], R24 ;  /* 0xffec001868007844 */ /* 0x0003e20000000200 */
[----:B------:R-:W2:Y:S01]  /*3810*/  MUFU.EX2 R76, R76 ;  /* 0x0000004c004c7308 */ /* 0x000ea20000000800 */
[C---:B------:R-:W-:Y:S02]  /*3820*/  LOP3.LUT R79, R123.reuse, 0x10, R6, 0xfe, !PT ;  /* 0x000000107b4f7812 */ /* 0x040fe400078efe06 */
[----:B------:R3:W-:Y:S01]  /*3830*/  STSM.16.M88.4 [R105+-0x1400], R28 ;  /* 0xffec001c69007844 */ /* 0x0007e20000000200 */
[----:B------:R-:W-:Y:S02]  /*3840*/  LOP3.LUT R123, R123, 0x20, R4, 0xfe, !PT ;  /* 0x000000207b7b7812 */ /* 0x000fe400078efe04 */
[----:B------:R-:W-:Y:S01]  /*3850*/  IMAD.SHL.U32 R121, R79, 0x2000, RZ ;  /* 0x000020004f797824 */ /* 0x000fe200078e00ff */
[----:B------:R-:W-:Y:S01]  /*3860*/  @!PT LDS RZ, [RZ] ;  /* 0x00000000fffff984 */ /* 0x000fe20000000800 */
[----:B------:R-:W-:Y:S01]  /*3870*/  @!PT LDS RZ, [RZ] ;  /* 0x00000000fffff984 */ /* 0x000fe20000000800 */
[----:B------:R-:W-:Y:S01]  /*3880*/  @!PT LDS RZ, [RZ] ;  /* 0x00000000fffff984 */ /* 0x000fe20000000800 */
[----:B------:R-:W-:Y:S01]  /*3890*/  @!PT LDS RZ, [RZ] ;  /* 0x00000000fffff984 */ /* 0x000fe20000000800 */
[----:B------:R4:W-:Y:S06]  /*38a0*/  MEMBAR.ALL.CTA ;  /* 0x0000000000007992 */ /* 0x0009ec0000008000 */
[----:B----4-:R-:W4:Y:S01]  /*38b0*/  FENCE.VIEW.ASYNC.S ;  /* 0x00000000000073c6 */ /* 0x010f220000000000 */
[----:B-1----:R-:W-:-:S02]  /*38c0*/  IMAD.SHL.U32 R24, R5, 0x2, RZ ;  /* 0x0000000205187824 */ /* 0x002fc400078e00ff */
[----:B--2---:R-:W-:Y:S01]  /*38d0*/  @!P1 FMUL R76, R76, R76 ;  /* 0x0000004c4c4c9220 */ /* 0x004fe20000400000 */
[C---:B------:R-:W-:Y:S01]  /*38e0*/  ISETP.GE.U32.AND P1, PT, R117.reuse, R81, PT ;  /* 0x000000517500720c */ /* 0x040fe20003f26070 */
[C---:B------:R-:W-:Y:S01]  /*38f0*/  IMAD.SHL.U32 R25, R117.reuse, 0x2000, RZ ;  /* 0x0000200075197824 */ /* 0x040fe200078e00ff */
[----:B------:R-:W-:Y:S01]  /*3900*/  SHF.L.U64.HI R117, R117, 0xd, R116 ;  /* 0x0000000d75757819 */ /* 0x000fe20000010274 */
[-C--:B------:R-:W-:Y:S01]  /*3910*/  FMUL R56, R56, R76.reuse ;  /* 0x0000004c38387220 */ /* 0x080fe20000400000 */
        /* <DEDUP_REMOVED lines=15> */
[----:B----4-:R-:W-:Y:S01]  /*3a10*/  BAR.SYNC.DEFER_BLOCKING 0x0 ;  /* 0x0000000000007b1d */ /* 0x010fe20000010000 */
        /* <DEDUP_REMOVED lines=16> */
[----:B------:R-:W-:-:S02]  /*3b20*/  ISETP.GE.AND.EX P1, PT, R116, R13, PT, P1 ;  /* 0x0000000d7400720c */ /* 0x000fc40003f26310 */
[-C--:B------:R-:W-:Y:S01]  /*3b30*/  LOP3.LUT R139, R25, R24.reuse, RZ, 0xfc, !PT ;  /* 0x00000018198b7212 */ /* 0x080fe200078efcff */
[----:B------:R-:W-:Y:S01]  /*3b40*/  IMAD.SHL.U32 R25, R83, 0x2000, RZ ;  /* 0x0000200053197824 */ /* 0x000fe200078e00ff */
[----:B------:R-:W-:Y:S02]  /*3b50*/  SEL R76, RZ, 0x10, P1 ;  /* 0x00000010ff4c7807 */ /* 0x000fe40000800000 */
[----:B---3--:R-:W-:Y:S01]  /*3b60*/  IADD3 R28, P1, R110, R139, RZ ;  /* 0x0000008b6e1c7210 */ /* 0x008fe20007f3e0ff */
[----:B------:R-:W-:Y:S01]  /*3b70*/  WARPGROUP.ARRIVE ;  /* 0x00000000000079c5 */ /* 0x000fe20000000000 */
[-C--:B------:R-:W-:Y:S02]  /*3b80*/  LOP3.LUT R121, R121, R24.reuse, RZ, 0xfc, !PT ;  /* 0x0000001879797212 */ /* 0x080fe400078efcff */
[----:B------:R-:W-:Y:S01]  /*3b90*/  LOP3.LUT R119, R119, R24, RZ, 0xfc, !PT ;  /* 0x0000001877777212 */ /* 0x000fe200078efcff */
[----:B------:R-:W-:Y:S01]  /*3ba0*/  IMAD.X R29, R111, 0x1, R117, P1 ;  /* 0x000000016f1d7824 */ /* 0x000fe200008e0675 */
[C---:B------:R-:W-:Y:S01]  /*3bb0*/  ISETP.GE.U32.AND P1, PT, R79.reuse, R81, PT ;  /* 0x000000514f00720c */ /* 0x040fe20003f26070 */
[----:B------:R-:W-:Y:S01]  /*3bc0*/  HGMMA.64x32x16.F32.BF16 R56, gdesc[UR24].tnspA.tnspB, R56 ;  /* 0x60600000183879f0 */ /* 0x000fe20008701838 */
[----:B------:R-:W-:Y:S01]  /*3bd0*/  UMOV UR25, 0x40000040 ;  /* 0x4000004000197882 */ /* 0x000fe20000000000 */
[----:B------:R-:W-:-:S02]  /*3be0*/  SHF.L.U64.HI R79, R79, 0xd, R116 ;  /* 0x0000000d4f4f7819 */ /* 0x000fc40000010274 */
[----:B------:R-:W-:Y:S02]  /*3bf0*/  ISETP.GE.AND.EX P1, PT, R116, R13, PT, P1 ;  /* 0x0000000d7400720c */ /* 0x000fe40003f26310 */
[----:B------:R-:W-:Y:S02]  /*3c00*/  LOP3.LUT R141, R25, R24, RZ, 0xfc, !PT ;  /* 0x00000018198d7212 */ /* 0x000fe400078efcff */
[----:B------:R-:W-:Y:S02]  /*3c10*/  SEL R80, RZ, 0x10, P1 ;  /* 0x00000010ff507807 */ /* 0x000fe40000800000 */
[----:B------:R-:W-:Y:S02]  /*3c20*/  IADD3 R30, P1, R110, R121, RZ ;  /* 0x000000796e1e7210 */ /* 0x000fe40007f3e0ff */
[----:B------:R-:W-:Y:S02]  /*3c30*/  SEL R76, R76, RZ, P2 ;  /* 0x000000ff4c4c7207 */ /* 0x000fe40001000000 */
[----:B------:R-:W-:Y:S01]  /*3c40*/  SEL R80, R80, RZ, P2 ;  /* 0x000000ff50507207 */ /* 0x000fe20001000000 */
[----:B------:R-:W-:Y:S01]  /*3c50*/  IMAD.X R31, R111, 0x1, R79, P1 ;  /* 0x000000016f1f7824 */ /* 0x000fe200008e064f */
[----:B------:R-:W-:-:S02]  /*3c60*/  ISETP.GE.U32.AND P1, PT, R77, R81, PT ;  /* 0x000000514d00720c */ /* 0x000fc40003f26070 */
[----:B------:R-:W-:Y:S02]  /*3c70*/  SHF.L.U64.HI R77, R77, 0xd, R116 ;  /* 0x0000000d4d4d7819 */ /* 0x000fe40000010274 */
[----:B------:R-:W-:-:S04]  /*3c80*/  ISETP.GE.AND.EX P1, PT, R116, R13, PT, P1 ;  /* 0x0000000d7400720c */ /* 0x000fc80003f26310 */
[----:B------:R-:W-:Y:S02]  /*3c90*/  SEL R82, RZ, 0x10, P1 ;  /* 0x00000010ff527807 */ /* 0x000fe40000800000 */
[----:B------:R-:W-:Y:S02]  /*3ca0*/  IADD3 R32, P1, R110, R119, RZ ;  /* 0x000000776e207210 */ /* 0x000fe40007f3e0ff */
[----:B------:R-:W-:-:S03]  /*3cb0*/  SEL R82, R82, RZ, P2 ;  /* 0x000000ff52527207 */ /* 0x000fc60001000000 */
[----:B------:R-:W-:Y:S01]  /*3cc0*/  IMAD.X R33, R111, 0x1, R77, P1 ;  /* 0x000000016f217824 */ /* 0x000fe200008e064d */
[C---:B------:R-:W-:Y:S02]  /*3cd0*/  ISETP.GE.U32.AND P1, PT, R83.reuse, R81, PT ;  /* 0x000000515300720c */ /* 0x040fe40003f26070 */
[----:B------:R-:W-:Y:S02]  /*3ce0*/  SHF.L.U64.HI R83, R83, 0xd, R116 ;  /* 0x0000000d53537819 */ /* 0x000fe40000010274 */
[----:B------:R-:W-:-:S04]  /*3cf0*/  ISETP.GE.AND.EX P1, PT, R116, R13, PT, P1 ;  /* 0x0000000d7400720c */ /* 0x000fc80003f26310 */
[----:B------:R-:W-:Y:S02]  /*3d00*/  SEL R100, RZ, 0x10, P1 ;  /* 0x00000010ff647807 */ /* 0x000fe40000800000 */
[----:B------:R-:W-:Y:S02]  /*3d10*/  IADD3 R34, P1, R110, R141, RZ ;  /* 0x0000008d6e227210 */ /* 0x000fe40007f3e0ff */
[----:B------:R-:W-:-:S03]  /*3d20*/  SEL R100, R100, RZ, P2 ;  /* 0x000000ff64647207 */ /* 0x000fc60001000000 */
[----:B------:R-:W-:Y:S01]  /*3d30*/  IMAD.X R35, R111, 0x1, R83, P1 ;  /* 0x000000016f237824 */ /* 0x000fe200008e0653 */
[----:B------:R-:W-:-:S04]  /*3d40*/  LEA R26, P1, R135, R88, 0x7 ;  /* 0x00000058871a7211 */ /* 0x000fc800078238ff */
[----:B------:R-:W-:Y:S02]  /*3d50*/  LEA.HI.X R27, R135, R89, R116, 0x7, P1 ;  /* 0x00000059871b7211 */ /* 0x000fe400008f3c74 */
[----:B------:R-:W-:-:S04]  /*3d60*/  LEA R24, P1, R133, R88, 0x7 ;  /* 0x0000005885187211 */ /* 0x000fc800078238ff */
[----:B------:R-:W-:Y:S01]  /*3d70*/  LEA.HI.X R25, R133, R89, R116, 0x7, P1 ;  /* 0x0000005985197211 */ /* 0x000fe200008f3c74 */
[----:B------:R-:W-:Y:S01]  /*3d80*/  HGMMA.64x32x16.F32.BF16 R56, gdesc[UR28].tnspA.tnspB, R56 ;  /* 0x606000001c3879f0 */ /* 0x000fe20008701838 */
[----:B------:R-:W-:Y:S01]  /*3d90*/  UMOV UR29, 0x40000040 ;  /* 0x40000040001d7882 */ /* 0x000fe20000000000 */
[----:B------:R-:W-:-:S04]  /*3da0*/  LEA R75, P1, R137, R90, 0xc ;  /* 0x0000005a894b7211 */ /* 0x000fc800078260ff */
[----:B------:R-:W-:Y:S02]  /*3db0*/  LEA.HI.X R92, R137, R91, R116, 0xc, P1 ;  /* 0x0000005b895c7211 */ /* 0x000fe400008f6474 */
[----:B------:R-:W-:-:S04]  /*3dc0*/  LEA R36, P1, R75, R114, 0x1 ;  /* 0x000000724b247211 */ /* 0x000fc800078208ff */
[----:B------:R-:W-:Y:S02]  /*3dd0*/  LEA.HI.X R37, R75, R115, R92, 0x1, P1 ;  /* 0x000000734b257211 */ /* 0x000fe400008f0c5c */
[----:B------:R-:W-:Y:S01]  /*3de0*/  ISETP.LE.U32.AND P1, PT, R101, UR9, PT ;  /* 0x0000000965007c0c */ /* 0x000fe2000bf23070 */
[----:B------:R-:W-:-:S03]  /*3df0*/  UIADD3 UR9, UP0, UR9, 0x1, URZ ;  /* 0x0000000109097890 */ /* 0x000fc6000ff1e03f */
[----:B------:R-:W-:Y:S01]  /*3e00*/  ISETP.GE.AND.EX P1, PT, R118, R103, PT, P1 ;  /* 0x000000677600720c */ /* 0x000fe20003f26310 */
[----:B------:R-:W-:-:S03]  /*3e10*/  UIADD3.X UR4, URZ, UR4, URZ, UP0, !UPT ;  /* 0x000000043f047290 */ /* 0x000fc600087fe43f */
[----:B------:R-:W-:Y:S01]  /*3e20*/  SEL R118, R76, RZ, !P1 ;  /* 0x000000ff4c767207 */ /* 0x000fe20004800000 */
[----:B------:R-:W-:Y:S01]  /*3e30*/  IMAD.MOV.U32 R76, RZ, RZ, R73 ;  /* 0x000000ffff4c7224 */ /* 0x000fe200078e0049 */
[----:B------:R-:W-:Y:S01]  /*3e40*/  SEL R80, R80, RZ, !P1 ;  /* 0x000000ff50507207 */ /* 0x000fe20004800000 */
[----:B------:R-:W-:Y:S01]  /*3e50*/  IMAD.MOV.U32 R73, RZ, RZ, R93 ;  /* 0x000000ffff497224 */ /* 0x000fe200078e005d */
[----:B------:R-:W-:Y:S02]  /*3e60*/  SEL R82, R82, RZ, !P1 ;  /* 0x000000ff52527207 */ /* 0x000fe40004800000 */
[----:B------:R-:W-:Y:S02]  /*3e70*/  SEL R100, R100, RZ, !P1 ;  /* 0x000000ff64647207 */ /* 0x000fe40004800000 */
[----:B------:R-:W-:Y:S02]  /*3e80*/  ISETP.NE.U32.AND P6, PT, R118, RZ, PT ;  /* 0x000000ff7600720c */ /* 0x000fe40003fc5070 */
[----:B------:R-:W-:Y:S01]  /*3e90*/  ISETP.NE.U32.AND P5, PT, R80, RZ, PT ;  /* 0x000000ff5000720c */ /* 0x000fe20003fa5070 */
[----:B------:R-:W-:Y:S01]  /*3ea0*/  IMAD.MOV.U32 R80, RZ, RZ, R74 ;  /* 0x000000ffff507224 */ /* 0x000fe200078e004a */
[----:B------:R-:W-:Y:S01]  /*3eb0*/  ISETP.NE.U32.AND P4, PT, R82, RZ, PT ;  /* 0x000000ff5200720c */ /* 0x000fe20003f85070 */
[----:B------:R-:W-:Y:S01]  /*3ec0*/  IMAD.MOV.U32 R74, RZ, RZ, R94 ;  /* 0x000000ffff4a7224 */ /* 0x000fe200078e005e */
[----:B------:R-:W-:Y:S01]  /*3ed0*/  ISETP.NE.U32.AND P3, PT, R100, RZ, PT ;  /* 0x000000ff6400720c */ /* 0x000fe20003f65070 */
[----:B------:R-:W-:Y:S01]  /*3ee0*/  IMAD.MOV.U32 R100, RZ, RZ, R78 ;  /* 0x000000ffff647224 */ /* 0x000fe200078e004e */
[----:B------:R-:W-:Y:S01]  /*3ef0*/  HGMMA.64x32x16.F32.BF16 R56, gdesc[UR32].tnspA.tnspB, R56 ;  /* 0x60600000203879f0 */ /* 0x000fe20008701838 */
[----:B------:R-:W-:-:S03]  /*3f00*/  UMOV UR33, 0x40000040 ;  /* 0x4000004000217882 */ /* 0x000fc60000000000 */
[----:B------:R-:W-:Y:S01]  /*3f10*/  HGMMA.64x32x16.F32.BF16 R56, gdesc[UR20].tnspA.tnspB, R56, gsb0 ;  /* 0x60600000143879f0 */ /* 0x000fe20008001838 */
[----:B------:R-:W-:Y:S01]  /*3f20*/  UIADD3 UR20, UR38, 0x8000, URZ ;  /* 0x0000800026147890 */ /* 0x000fe2000fffe03f */
[----:B------:R-:W-:-:S03]  /*3f30*/  UMOV UR21, 0x40000040 ;  /* 0x4000004000157882 */ /* 0x000fc60000000000 */
[----:B------:R-:W-:-:S04]  /*3f40*/  USHF.R.U32.HI UR20, URZ, 0x4, UR20 ;  /* 0x000000043f147899 */ /* 0x000fc80008011614 */
[----:B------:R-:W-:-:S04]  /*3f50*/  USGXT.U32 UR20, UR20, 0xe ;  /* 0x0000000e1414789a */ /* 0x000fc80008000000 */
[----:B------:R-:W-:Y:S02]  /*3f60*/  ULOP3.LUT UR24, UR20, 0x2000000, URZ, 0xfc, !UPT ;  /* 0x0200000014187892 */ /* 0x000fe4000f8efc3f */
[----:B------:R-:W-:-:S04]  /*3f70*/  UIADD3 UR20, UR38, 0x8800, URZ ;  /* 0x0000880026147890 */ /* 0x000fc8000fffe03f */
[----:B------:R-:W-:-:S04]  /*3f80*/  USHF.R.U32.HI UR20, URZ, 0x4, UR20 ;  /* 0x000000043f147899 */ /* 0x000fc80008011614 */
[----:B------:R-:W-:-:S04]  /*3f90*/  USGXT.U32 UR20, UR20, 0xe ;  /* 0x0000000e1414789a */ /* 0x000fc80008000000 */
[----:B------:R-:W-:Y:S02]  /*3fa0*/  ULOP3.LUT UR28, UR20, 0x2000000, URZ, 0xfc, !UPT ;  /* 0x02000000141c7892 */ /* 0x000fe4000f8efc3f */
[----:B------:R-:W-:Y:S02]  /*3fb0*/  UIADD3 UR20, UR38, 0x9000, URZ ;  /* 0x0000900026147890 */ /* 0x000fe4000fffe03f */
[----:B------:R-:W-:Y:S02]  /*3fc0*/  UIADD3 UR38, UR38, 0x9800, URZ ;  /* 0x0000980026267890 */ /* 0x000fe4000fffe03f */
[----:B------:R-:W-:-:S04]  /*3fd0*/  USHF.R.U32.HI UR20, URZ, 0x4, UR20 ;  /* 0x000000043f147899 */ /* 0x000fc80008011614 */
[----:B------:R-:W-:-:S04]  /*3fe0*/  USGXT.U32 UR20, UR20, 0xe ;  /* 0x0000000e1414789a */ /* 0x000fc80008000000 */
[----:B------:R-:W-:Y:S02]  /*3ff0*/  ULOP3.LUT UR32, UR20, 0x2000000, URZ, 0xfc, !UPT ;  /* 0x0200000014207892 */ /* 0x000fe4000f8efc3f */
[----:B------:R-:W-:-:S04]  /*4000*/  USHF.R.U32.HI UR20, URZ, 0x4, UR38 ;  /* 0x000000043f147899 */ /* 0x000fc80008011626 */
[----:B------:R-:W-:-:S04]  /*4010*/  USGXT.U32 UR20, UR20, 0xe ;  /* 0x0000000e1414789a */ /* 0x000fc80008000000 */
[----:B------:R-:W-:Y:S01]  /*4020*/  ULOP3.LUT UR20, UR20, 0x2000000, URZ, 0xfc, !UPT ;  /* 0x0200000014147892 */ /* 0x000fe2000f8efc3f */
[----:B------:R-:W-:Y:S02]  /*4030*/  WARPGROUP.DEPBAR.LE gsb0, 0x0 ;  /* 0x00008000000079c5 */ /* 0x000fe40000010000 */
[----:B------:R-:W-:Y:S01]  /*4040*/  @!PT LDS RZ, [RZ] ;  /* 0x00000000fffff984 */ /* 0x000fe20000000800 */
[----:B------:R-:W-:Y:S01]  /*4050*/  @!PT LDS RZ, [RZ] ;  /* 0x00000000fffff984 */ /* 0x000fe20000000800 */
[----:B------:R-:W-:Y:S01]  /*4060*/  @!PT LDS RZ, [RZ] ;  /* 0x00000000fffff984 */ /* 0x000fe20000000800 */
[----:B------:R-:W-:Y:S01]  /*4070*/  @!PT LDS RZ, [RZ] ;  /* 0x00000000fffff984 */ /* 0x000fe20000000800 */
[----:B------:R1:W-:Y:S06]  /*4080*/  MEMBAR.ALL.CTA ;  /* 0x0000000000007992 */ /* 0x0003ec0000008000 */
[----:B-1----:R-:W1:Y:S02]  /*4090*/  FENCE.VIEW.ASYNC.S ;  /* 0x00000000000073c6 */ /* 0x002e640000000000 */
[----:B-1----:R-:W-:-:S06]  /*40a0*/  WARPGROUP.ARRIVE ;  /* 0x00000000000079c5 */ /* 0x002fcc0000000000 */
[----:B------:R-:W-:Y:S04]  /*40b0*/  HGMMA.64x32x16.F32.BF16 R40, gdesc[UR24].tnspA.tnspB, R40 ;  /* 0x60600000182879f0 */ /* 0x000fe80008701828 */
[----:B------:R-:W-:Y:S04]  /*40c0*/  HGMMA.64x32x16.F32.BF16 R40, gdesc[UR28].tnspA.tnspB, R40 ;  /* 0x606000001c2879f0 */ /* 0x000fe80008701828 */
[----:B------:R-:W-:Y:S04]  /*40d0*/  HGMMA.64x32x16.F32.BF16 R40, gdesc[UR32].tnspA.tnspB, R40 ;  /* 0x60600000202879f0 */ /* 0x000fe80008701828 */
[----:B------:R-:W-:Y:S01]  /*40e0*/  HGMMA.64x32x16.F32.BF16 R40, gdesc[UR20].tnspA.tnspB, R40, gsb0 ;  /* 0x60600000142879f0 */ /* 0x000fe20008001828 */
[----:B------:R-:W-:-:S02]  /*40f0*/  ULEA UR20, UR11, UR40, 0xd ;  /* 0x000000280b147291 */ /* 0x000fc4000f8e683f */
[----:B------:R-:W-:-:S04]  /*4100*/  ULEA UR21, UR11, UR17, 0xd ;  /* 0x000000110b157291 */ /* 0x000fc8000f8e683f */
[----:B------:R-:W-:Y:S02]  /*4110*/  LEA R125, R8, UR20, 0x1 ;  /* 0x00000014087d7c11 */ /* 0x000fe4000f8e08ff */
[----:B------:R-:W-:Y:S02]  /*4120*/  LEA R127, R9, UR20, 0x1 ;  /* 0x00000014097f7c11 */ /* 0x000fe4000f8e08ff */
[----:B------:R-:W-:Y:S02]  /*4130*/  LEA R129, R10, UR20, 0x1 ;  /* 0x000000140a817c11 */ /* 0x000fe4000f8e08ff */
[----:B------:R-:W-:Y:S01]  /*4140*/  LEA R131, R11, UR20, 0x1 ;  /* 0x000000140b837c11 */ /* 0x000fe2000f8e08ff */
[----:B------:R-:W-:Y:S01]  /*4150*/  ULEA UR20, UR11, UR19, 0xd ;  /* 0x000000130b147291 */ /* 0x000fe2000f8e683f */
[----:B------:R-:W-:Y:S02]  /*4160*/  WARPGROUP.DEPBAR.LE gsb0, 0x0 ;  /* 0x00008000000079c5 */ /* 0x000fe40000010000 */
[----:B------:R-:W-:Y:S04]  /*4170*/  LDGSTS.E.BYPASS.128 [R125], desc[UR42][R28.64], P6 ;  /* 0x000000001c7d7fae */ /* 0x000fe8000b101c6a */
[----:B------:R-:W-:Y:S04]  /*4180*/  LDGSTS.E.BYPASS.128 [R127], desc[UR42][R30.64], P5 ;  /* 0x000000001e7f7fae */ /* 0x000fe8000a901c6a */
[----:B------:R-:W-:Y:S04]  /*4190*/  LDGSTS.E.BYPASS.128 [R129], desc[UR42][R32.64], P4 ;  /* 0x0000000020817fae */ /* 0x000fe8000a101c6a */
[----:B------:R-:W-:Y:S04]  /*41a0*/  LDGSTS.E.BYPASS.128 [R131], desc[UR42][R34.64], P3 ;  /* 0x0000000022837fae */ /* 0x000fe80009901c6a */
[----:B------:R-:W0:Y:S04]  /*41b0*/  LDGDEPBAR ;  /* 0x00000000000079af */ /* 0x000e280000000000 */
[----:B------:R1:W-:Y:S01]  /*41c0*/  LDGSTS.E.BYPASS.128 [R125+0x8000], desc[UR42][R28.64+0x80], P6 ;  /* 0x080000801c7d7fae */ /* 0x0003e2000b101c6a */
[----:B------:R-:W-:-:S03]  /*41d0*/  ISETP.LT.U32.AND P6, PT, R137, R81, PT ;  /* 0x000000518900720c */ /* 0x000fc60003fc1070 */
[----:B------:R2:W-:Y:S01]  /*41e0*/  LDGSTS.E.BYPASS.128 [R127+0x8000], desc[UR42][R30.64+0x80], P5 ;  /* 0x080000801e7f7fae */ /* 0x0005e2000a901c6a */
[----:B------:R-:W-:-:S03]  /*41f0*/  ISETP.LT.AND.EX P6, PT, R116, R13, P2, P6 ;  /* 0x0000000d7400720c */ /* 0x000fc600017c1360 */
[----:B------:R-:W-:Y:S01]  /*4200*/  LDGSTS.E.BYPASS.128 [R129+0x8000], desc[UR42][R32.64+0x80], P4 ;  /* 0x0800008020817fae */ /* 0x000fe2000a101c6a */
[----:B-1----:R-:W-:-:S03]  /*4210*/  LEA R125, R12, UR36, 0x1 ;  /* 0x000000240c7d7c11 */ /* 0x002fc6000f8e08ff */
[----:B------:R1:W-:Y:S01]  /*4220*/  LDGSTS.E.BYPASS.128 [R131+0x8000], desc[UR42][R34.64+0x80], P3 ;  /* 0x0800008022837fae */ /* 0x0003e20009901c6a */
[----:B--2---:R-:W-:-:S03]  /*4230*/  P2R R30, PR, RZ, 0x20 ;  /* 0x00000020ff1e7803 */ /* 0x004fc60000000000 */
[----:B------:R-:W0:Y:S01]  /*4240*/  LDGDEPBAR ;  /* 0x00000000000079af */ /* 0x000e220000000000 */
[----:B------:R-:W-:-:S04]  /*4250*/  ISETP.NE.AND P5, PT, R106, RZ, PT ;  /* 0x000000ff6a00720c */ /* 0x000fc80003fa5270 */
[----:B------:R-:W-:Y:S02]  /*4260*/  P2R R82, PR, RZ, 0x20 ;  /* 0x00000020ff527803 */ /* 0x000fe40000000000 */
[----:B------:R-:W-:Y:S02]  /*4270*/  ISETP.NE.AND P5, PT, R107, RZ, PT ;  /* 0x000000ff6b00720c */ /* 0x000fe40003fa5270 */
[----:B-1----:R-:W-:Y:S02]  /*4280*/  LEA R35, R9, UR20, 0x1 ;  /* 0x0000001409237c11 */ /* 0x002fe4000f8e08ff */
[----:B------:R-:W-:Y:S02]  /*4290*/  P2R R106, PR, RZ, 0x20 ;  /* 0x00000020ff6a7803 */ /* 0x000fe40000000000 */
[----:B------:R-:W-:-:S04]  /*42a0*/  PLOP3.LUT P5, PT, P0, P6, PT, 0x80, 0x0 ;  /* 0x000000000000781c */ /* 0x000fc800007ad070 */
[----:B------:R-:W-:Y:S02]  /*42b0*/  SEL R28, RZ, 0x10, !P5 ;  /* 0x00000010ff1c7807 */ /* 0x000fe40006800000 */
[----:B------:R-:W-:Y:S02]  /*42c0*/  P2R R107, PR, RZ, 0x20 ;  /* 0x00000020ff6b7803 */ /* 0x000fe40000000000 */
[----:B------:R-:W-:Y:S02]  /*42d0*/  SEL R28, R28, RZ, !P1 ;  /* 0x000000ff1c1c7207 */ /* 0x000fe40004800000 */
[----:B------:R-:W-:Y:S02]  /*42e0*/  ISETP.NE.AND P5, PT, R108, RZ, PT ;  /* 0x000000ff6c00720c */ /* 0x000fe40003fa5270 */
[----:B------:R-:W-:Y:S02]  /*42f0*/  ISETP.NE.U32.AND P6, PT, R28, RZ, PT ;  /* 0x000000ff1c00720c */ /* 0x000fe40003fc5070 */
[----:B------:R-:W-:-:S02]  /*4300*/  P2R R34, PR, RZ, 0x20 ;  /* 0x00000020ff227803 */ /* 0x000fc40000000000 */
[----:B------:R-:W-:-:S04]  /*4310*/  ISETP.NE.AND P5, PT, R109, RZ, PT ;  /* 0x000000ff6d00720c */ /* 0x000fc80003fa5270 */
[----:B------:R-:W-:Y:S02]  /*4320*/  P2R R108, PR, RZ, 0x20 ;  /* 0x00000020ff6c7803 */ /* 0x000fe40000000000 */
[----:B------:R-:W-:-:S03]  /*4330*/  ISETP.NE.AND P5, PT, R30, RZ, PT ;  /* 0x000000ff1e00720c */ /* 0x000fc60003fa5270 */
[----:B------:R-:W-:Y:S01]  /*4340*/  LDGSTS.E.BYPASS.128 [R125], desc[UR42][R36.64], P6 ;  /* 0x00000000247d7fae */ /* 0x000fe2000b101c6a */
[----:B------:R-:W-:-:S04]  /*4350*/  LEA R93, P6, R123, R90, 0xc ;  /* 0x0000005a7b5d7211 */ /* 0x000fc800078c60ff */
[----:B------:R-:W-:Y:S02]  /*4360*/  LEA.HI.X R94, R123, R91, R116, 0xc, P6 ;  /* 0x0000005b7b5e7211 */ /* 0x000fe400030f6474 */
[----:B------:R-:W-:-:S04]  /*4370*/  LEA R28, P6, R93, R114, 0x1 ;  /* 0x000000725d1c7211 */ /* 0x000fc800078c08ff */
[----:B------:R-:W-:Y:S02]  /*4380*/  LEA.HI.X R29, R93, R115, R94, 0x1, P6 ;  /* 0x000000735d1d7211 */ /* 0x000fe400030f0c5e */
[----:B------:R-:W-:-:S04]  /*4390*/  ISETP.GE.U32.AND P6, PT, R135, R81, PT ;  /* 0x000000518700720c */ /* 0x000fc80003fc6070 */
[----:B------:R-:W-:-:S04]  /*43a0*/  ISETP.GE.AND.EX P6, PT, R116, R13, PT, P6 ;  /* 0x0000000d7400720c */ /* 0x000fc80003fc6360 */
[----:B------:R-:W-:Y:S02]  /*43b0*/  SEL R31, RZ, 0x4, P6 ;  /* 0x00000004ff1f7807 */ /* 0x000fe40003000000 */
[----:B------:R-:W-:Y:S02]  /*43c0*/  ISETP.GE.U32.AND P6, PT, R133, R81, PT ;  /* 0x000000518500720c */ /* 0x000fe40003fc6070 */
[----:B------:R-:W-:Y:S02]  /*43d0*/  SEL R31, R31, RZ, P2 ;  /* 0x000000ff1f1f7207 */ /* 0x000fe40001000000 */
[----:B------:R-:W-:Y:S02]  /*43e0*/  ISETP.GE.AND.EX P6, PT, R116, R13, PT, P6 ;  /* 0x0000000d7400720c */ /* 0x000fe40003fc6360 */
[----:B------:R-:W-:Y:S02]  /*43f0*/  SEL R31, R31, RZ, !P1 ;  /* 0x000000ff1f1f7207 */ /* 0x000fe40004800000 */
[----:B------:R-:W-:-:S02]  /*4400*/  SEL R32, RZ, 0x4, P6 ;  /* 0x00000004ff207807 */ /* 0x000fc40003000000 */
[----:B------:R-:W-:Y:S02]  /*4410*/  ISETP.LT.U32.AND P6, PT, R123, R81, PT ;  /* 0x000000517b00720c */ /* 0x000fe40003fc1070 */
[----:B------:R-:W-:Y:S02]  /*4420*/  SEL R32, R32, RZ, P2 ;  /* 0x000000ff20207207 */ /* 0x000fe40001000000 */
[----:B------:R-:W-:Y:S02]  /*4430*/  ISETP.LT.AND.EX P6, PT, R116, R13, P2, P6 ;  /* 0x0000000d7400720c */ /* 0x000fe400017c1360 */
[----:B------:R-:W-:Y:S02]  /*4440*/  SEL R32, R32, RZ, !P1 ;  /* 0x000000ff20207207 */ /* 0x000fe40004800000 */
[----:B------:R-:W-:Y:S02]  /*4450*/  PLOP3.LUT P6, PT, P0, P6, PT, 0x80, 0x0 ;  /* 0x000000000000781c */ /* 0x000fe400007cd070 */
[----:B------:R-:W-:-:S02]  /*4460*/  LEA R81, R2, UR37, 0x2 ;  /* 0x0000002502517c11 */ /* 0x000fc4000f8e10ff */
[----:B------:R-:W-:Y:S02]  /*4470*/  SEL R30, RZ, 0x10, !P6 ;  /* 0x00000010ff1e7807 */ /* 0x000fe40007000000 */
[----:B------:R-:W-:Y:S02]  /*4480*/  P2R R109, PR, RZ, 0x40 ;  /* 0x00000040ff6d7803 */ /* 0x000fe40000000000 */
[----:B------:R-:W-:-:S04]  /*4490*/  SEL R30, R30, RZ, !P1 ;  /* 0x000000ff1e1e7207 */ /* 0x000fc80004800000 */
[----:B------:R-:W-:-:S13]  /*44a0*/  ISETP.NE.U32.AND P6, PT, R30, RZ, PT ;  /* 0x000000ff1e00720c */ /* 0x000fda0003fc5070 */
[----:B------:R1:W-:Y:S01]  /*44b0*/  LDGSTS.E.BYPASS.128 [R125+0x800], desc[UR42][R28.64], P6 ;  /* 0x008000001c7d7fae */ /* 0x0003e2000b101c6a */
[----:B------:R-:W-:-:S03]  /*44c0*/  LOP3.LUT P6, RZ, R7, 0x3, RZ, 0xc0, !PT ;  /* 0x0000000307ff7812 */ /* 0x000fc600078cc0ff */
[----:B------:R-:W0:Y:S01]  /*44d0*/  LDGDEPBAR ;  /* 0x00000000000079af */ /* 0x000e220000000000 */
[----:B-1----:R-:W-:-:S09]  /*44e0*/  IADD3 R28, P1, R112, R121, RZ ;  /* 0x00000079701c7210 */ /* 0x002fd20007f3e0ff */
[----:B------:R-:W-:Y:S01]  /*44f0*/  @!P6 ISETP.NE.U32.AND P2, PT, R31, RZ, PT ;  /* 0x000000ff1f00e20c */ /* 0x000fe20003f45070 */
[----:B------:R-:W-:Y:S01]  /*4500*/  IMAD.X R29, R113, 0x1, R79, P1 ;  /* 0x00000001711d7824 */ /* 0x000fe200008e064f */
[----:B------:R-:W-:Y:S02]  /*4510*/  @!P6 ISETP.NE.U32.AND P1, PT, R32, RZ, PT ;  /* 0x000000ff2000e20c */ /* 0x000fe40003f25070 */
[----:B------:R-:W-:-:S09]  /*4520*/  LEA R79, R8, UR21, 0x1 ;  /* 0x00000015084f7c11 */ /* 0x000fd2000f8e08ff */
[----:B------:R1:W-:Y:S01]  /*4530*/  @!P6 LDGSTS.E [R81], desc[UR42][R26.64], P2 ;  /* 0x000000001a51efae */ /* 0x0003e2000912186a */
[----:B------:R-:W-:-:S03]  /*4540*/  IADD3 R30, P2, R112, R139, RZ ;  /* 0x0000008b701e7210 */ /* 0x000fc60007f5e0ff */
[----:B------:R2:W-:Y:S01]  /*4550*/  @!P6 LDGSTS.E [R81+0x20], desc[UR42][R24.64], P1 ;  /* 0x000200001851efae */ /* 0x0005e2000892186a */
[----:B------:R-:W-:Y:S01]  /*4560*/  IADD3 R32, P1, R112, R119, RZ ;  /* 0x0000007770207210 */ /* 0x000fe20007f3e0ff */
[C---:B------:R-:W-:Y:S01]  /*4570*/  IMAD.X R31, R113.reuse, 0x1, R117, P2 ;  /* 0x00000001711f7824 */ /* 0x040fe200010e0675 */
[----:B------:R-:W-:Y:S01]  /*4580*/  ISETP.NE.U32.AND P6, PT, R118, RZ, PT ;  /* 0x000000ff7600720c */ /* 0x000fe20003fc5070 */
[----:B------:R-:W0:Y:S01]  /*4590*/  LDGDEPBAR ;  /* 0x00000000000079af */ /* 0x000e220000000000 */
[----:B------:R-:W-:Y:S01]  /*45a0*/  BAR.SYNC.DEFER_BLOCKING 0x0 ;  /* 0x0000000000007b1d */ /* 0x000fe20000010000 */
[C---:B------:R-:W-:Y:S01]  /*45b0*/  IMAD.X R33, R113.reuse, 0x1, R77, P1 ;  /* 0x0000000171217824 */ /* 0x040fe200008e064d */
[----:B------:R-:W-:Y:S02]  /*45c0*/  IADD3 R36, P1, R112, R141, RZ ;  /* 0x0000008d70247210 */ /* 0x000fe40007f3e0ff */
[----:B-1----:R-:W-:Y:S02]  /*45d0*/  LEA R27, R8, UR20, 0x1 ;  /* 0x00000014081b7c11 */ /* 0x002fe4000f8e08ff */
[----:B--2---:R-:W-:Y:S01]  /*45e0*/  LEA R25, R10, UR20, 0x1 ;  /* 0x000000140a197c11 */ /* 0x004fe2000f8e08ff */
[----:B------:R-:W-:Y:S01]  /*45f0*/  IMAD.X R37, R113, 0x1, R83, P1 ;  /* 0x0000000171257824 */ /* 0x000fe200008e0653 */
[----:B------:R-:W-:-:S02]  /*4600*/  ISETP.NE.U32.AND P1, PT, R18, UR9, PT ;  /* 0x0000000912007c0c */ /* 0x000fc4000bf25070 */
[----:B------:R-:W-:Y:S02]  /*4610*/  LEA R77, R11, UR20, 0x1 ;  /* 0x000000140b4d7c11 */ /* 0x000fe4000f8e08ff */
[----:B------:R-:W-:Y:S02]  /*4620*/  ISETP.NE.AND.EX P1, PT, RZ, UR4, PT, P1 ;  /* 0x00000004ff007c0c */ /* 0x000fe4000bf25310 */
[----:B------:R-:W-:Y:S02]  /*4630*/  LEA R81, R9, UR21, 0x1 ;  /* 0x0000001509517c11 */ /* 0x000fe4000f8e08ff */
[----:B------:R-:W-:Y:S02]  /*4640*/  LEA R83, R11, UR21, 0x1 ;  /* 0x000000150b537c11 */ /* 0x000fe4000f8e08ff */
[----:B------:R-:W-:Y:S01]  /*4650*/  ISETP.NE.AND P2, PT, R82, RZ, PT ;  /* 0x000000ff5200720c */ /* 0x000fe20003f45270 */
[----:B------:R-:W-:Y:S01]  /*4660*/  @!PT LDS RZ, [RZ] ;  /* 0x00000000fffff984 */ /* 0x000fe20000000800 */
[----:B------:R-:W-:Y:S01]  /*4670*/  @!PT LDS RZ, [RZ] ;  /* 0x00000000fffff984 */ /* 0x000fe20000000800 */
[----:B------:R-:W-:Y:S01]  /*4680*/  @!PT LDS RZ, [RZ] ;  /* 0x00000000fffff984 */ /* 0x000fe20000000800 */
[----:B------:R1:W-:Y:S04]  /*4690*/  LDGSTS.E.BYPASS.128 [R27], desc[UR42][R30.64], P6 ;  /* 0x000000001e1b7fae */ /* 0x0003e8000b101c6a */
[----:B------:R2:W-:Y:S04]  /*46a0*/  LDGSTS.E.BYPASS.128 [R35], desc[UR42][R28.64], P5 ;  /* 0x000000001c237fae */ /* 0x0005e8000a901c6a */
[----:B------:R-:W-:Y:S01]  /*46b0*/  LDGSTS.E.BYPASS.128 [R25], desc[UR42][R32.64], P4 ;  /* 0x0000000020197fae */ /* 0x000fe2000a101c6a */
[----:B-1----:R-:W-:-:S03]  /*46c0*/  LEA R27, R10, UR21, 0x1 ;  /* 0x000000150a1b7c11 */ /* 0x002fc6000f8e08ff */
[----:B------:R-:W-:Y:S01]  /*46d0*/  LDGSTS.E.BYPASS.128 [R77], desc[UR42][R36.64], P3 ;  /* 0x00000000244d7fae */ /* 0x000fe20009901c6a */
[----:B--2---:R-:W-:-:S03]  /*46e0*/  IMAD.MOV.U32 R35, RZ, RZ, R76 ;  /* 0x000000ffff237224 */ /* 0x004fc600078e004c */
[----:B------:R-:W0:Y:S04]  /*46f0*/  LDGDEPBAR ;  /* 0x00000000000079af */ /* 0x000e280000000000 */
[----:B------:R-:W-:Y:S04]  /*4700*/  LDGSTS.E.BYPASS.128 [R79], desc[UR42][R30.64+0x80], P6 ;  /* 0x000000801e4f7fae */ /* 0x000fe8000b101c6a */
[----:B------:R-:W-:Y:S04]  /*4710*/  LDGSTS.E.BYPASS.128 [R81], desc[UR42][R28.64+0x80], P5 ;  /* 0x000000801c517fae */ /* 0x000fe8000a901c6a */
[----:B------:R1:W-:Y:S04]  /*4720*/  LDGSTS.E.BYPASS.128 [R27], desc[UR42][R32.64+0x80], P4 ;  /* 0x00000080201b7fae */ /* 0x0003e8000a101c6a */
[----:B------:R2:W-:Y:S01]  /*4730*/  LDGSTS.E.BYPASS.128 [R83], desc[UR42][R36.64+0x80], P3 ;  /* 0x0000008024537fae */ /* 0x0005e20009901c6a */
[----:B------:R-:W-:Y:S01]  /*4740*/  ISETP.NE.AND P3, PT, R34, RZ, PT ;  /* 0x000000ff2200720c */ /* 0x000fe20003f65270 */
[----:B------:R-:W-:-:S02]  /*4750*/  IMAD.MOV.U32 R34, RZ, RZ, R39 ;  /* 0x000000ffff227224 */ /* 0x000fc400078e0027 */
[----:B------:R-:W0:Y:S01]  /*4760*/  LDGDEPBAR ;  /* 0x00000000000079af */ /* 0x000e220000000000 */
[----:B-1----:R-:W-:Y:S02]  /*4770*/  IMAD.MOV.U32 R32, RZ, RZ, R80 ;  /* 0x000000ffff207224 */ /* 0x002fe400078e0050 */
[----:B--2---:R-:W-:Y:S01]  /*4780*/  IMAD.MOV.U32 R37, RZ, RZ, R38 ;  /* 0x000000ffff257224 */ /* 0x004fe200078e0026 */
[----:B------:R-:W-:Y:S06]  /*4790*/  @P1 BRA `(.L_x_1) ;  /* 0xffffffdc00681947 */ /* 0x000fec000383ffff */
.L_x_0:
[----:B------:R-:W1:Y:S01]  /*47a0*/  S2R R13, SR_TID.X ;  /* 0x00000000000d7919 */ /* 0x000e620000002100 */
[----:B------:R-:W-:-:S04]  /*47b0*/  DEPBAR.LE SB0, 0x0 ;  /* 0x000080000000791a */ /* 0x000fc80000000000 */
[C---:B-1----:R-:W-:Y:S01]  /*47c0*/  IMAD.SHL.U32 R9, R13.reuse, 0x8, RZ ;  /* 0x000000080d097824 */ /* 0x042fe200078e00ff */
[--C-:B------:R-:W-:Y:S01]  /*47d0*/  SHF.R.U32.HI R11, RZ, 0x1, R13.reuse ;  /* 0x00000001ff0b7819 */ /* 0x100fe2000001160d */
[C---:B------:R-:W-:Y:S01]  /*47e0*/  IMAD.SHL.U32 R0, R13.reuse, 0x2, RZ ;  /* 0x000000020d007824 */ /* 0x040fe200078e00ff */
[----:B------:R-:W-:Y:S01]  /*47f0*/  SHF.R.U32.HI R37, RZ, 0x3, R13 ;  /* 0x00000003ff257819 */ /* 0x000fe2000001160d */
[----:B------:R-:W-:Y:S01]  /*4800*/  IMAD.SHL.U32 R7, R13, 0x10, RZ ;  /* 0x000000100d077824 */ /* 0x000fe200078e00ff */
[----:B------:R-:W-:Y:S02]  /*4810*/  LOP3.LUT R5, R9, 0xc0, RZ, 0xc0, !PT ;  /* 0x000000c009057812 */ /* 0x000fe400078ec0ff */
[----:B------:R-:W-:Y:S02]  /*4820*/  SGXT.U32 R37, R37, 0x4 ;  /* 0x000000042525781a */ /* 0x000fe40000000000 */
[----:B------:R-:W-:Y:S02]  /*4830*/  LOP3.LUT R0, R5, 0x6, R0, 0xf8, !PT ;  /* 0x0000000605007812 */ /* 0x000fe400078ef800 */
[----:B------:R-:W-:-:S02]  /*4840*/  LOP3.LUT R39, R37, 0x10, RZ, 0xfc, !PT ;  /* 0x0000001025277812 */ /* 0x000fc400078efcff */
[----:B------:R-:W-:-:S04]  /*4850*/  LOP3.LUT R0, R0, 0x600, R7, 0xf8, !PT ;  /* 0x0000060000007812 */ /* 0x000fc800078ef807 */
[----:B------:R-:W-:-:S04]  /*4860*/  LOP3.LUT R0, R0, 0x20, R9, 0xf8, !PT ;  /* 0x0000002000007812 */ /* 0x000fc800078ef809 */
[----:B------:R-:W-:Y:S02]  /*4870*/  LOP3.LUT R4, R0, 0x100, RZ, 0xfc, !PT ;  /* 0x0000010000047812 */ /* 0x000fe400078efcff */
[----:B------:R-:W-:Y:S02]  /*4880*/  SHF.R.U32.HI R2, RZ, 0x1, R0 ;  /* 0x00000001ff027819 */ /* 0x000fe40000011600 */
[----:B------:R-:W-:Y:S02]  /*4890*/  SHF.R.U32.HI R4, RZ, 0x1, R4 ;  /* 0x00000001ff047819 */ /* 0x000fe40000011604 */
[----:B------:R-:W-:Y:S02]  /*48a0*/  LOP3.LUT R2, R2, 0x37c, RZ, 0xc0, !PT ;  /* 0x0000037c02027812 */ /* 0x000fe400078ec0ff */
[C---:B------:R-:W-:Y:S02]  /*48b0*/  LOP3.LUT R7, R4.reuse, 0x3fc, RZ, 0xc0, !PT ;  /* 0x000003fc04077812 */ /* 0x040fe400078ec0ff */
[----:B------:R-:W-:Y:S01]  /*48c0*/  LOP3.LUT R4, R4, 0x3f0, RZ, 0xc0, !PT ;  /* 0x000003f004047812 */ /* 0x000fe200078ec0ff */
[----:B------:R-:W-:-:S02]  /*48d0*/  VIADD R5, R2, UR40 ;  /* 0x0000002802057c36 */ /* 0x000fc40008000000 */
[----:B------:R-:W-:Y:S02]  /*48e0*/  VIADD R7, R7, UR40 ;  /* 0x0000002807077c36 */ /* 0x000fe40008000000 */
[----:B------:R-:W-:Y:S02]  /*48f0*/  VIADD R9, R4, UR40 ;  /* 0x0000002804097c36 */ /* 0x000fe40008000000 */
[C---:B------:R-:W-:Y:S01]  /*4900*/  IMAD R18, R0.reuse, 0x4, R5 ;  /* 0x0000000400127824 */ /* 0x040fe200078e0205 */
[----:B------:R-:W-:Y:S01]  /*4910*/  BAR.SYNC.DEFER_BLOCKING 0x0 ;  /* 0x0000000000007b1d */ /* 0x000fe20000010000 */
[C---:B------:R-:W-:Y:S02]  /*4920*/  IMAD R19, R0.reuse, 0x4, R7 ;  /* 0x0000000400137824 */ /* 0x040fe400078e0207 */
[----:B------:R-:W-:Y:S02]  /*4930*/  IMAD R32, R0, 0x4, R9 ;  /* 0x0000000400207824 */ /* 0x000fe400078e0209 */
[----:B------:R-:W-:-:S03]  /*4940*/  IMAD.SHL.U32 R0, R13, 0x4, RZ ;  /* 0x000000040d007824 */ /* 0x000fc600078e00ff */
[----:B------:R-:W1:Y:S01]  /*4950*/  LDC.64 R4, c[0x0][0x240] ;  /* 0x00009000ff047b82 */ /* 0x000e620000000a00 */
[----:B------:R-:W-:Y:S02]  /*4960*/  LOP3.LUT R13, R37, 0x30, RZ, 0xfc, !PT ;  /* 0x00000030250d7812 */ /* 0x000fe400078efcff */
[----:B------:R-:W-:-:S04]  /*4970*/  LOP3.LUT R2, R0, 0x1fc, RZ, 0xc0, !PT ;  /* 0x000001fc00027812 */ /* 0x000fc800078ec0ff */
[C---:B------:R-:W-:Y:S02]  /*4980*/  LOP3.LUT R7, R2.reuse, 0x200, RZ, 0xfc, !PT ;  /* 0x0000020002077812 */ /* 0x040fe400078efcff */
[C---:B------:R-:W-:Y:S02]  /*4990*/  LOP3.LUT R9, R2.reuse, 0x400, RZ, 0xfc, !PT ;  /* 0x0000040002097812 */ /* 0x040fe400078efcff */
[----:B------:R-:W-:Y:S02]  /*49a0*/  LOP3.LUT R10, R2, 0x600, RZ, 0xfc, !PT ;  /* 0x00000600020a7812 */ /* 0x000fe400078efcff */
[----:B------:R-:W-:Y:S02]  /*49b0*/  SHF.R.U32.HI R8, RZ, 0x1, R7 ;  /* 0x00000001ff087819 */ /* 0x000fe40000011607 */
[----:B------:R-:W-:Y:S01]  /*49c0*/  SHF.R.U32.HI R9, RZ, 0x1, R9 ;  /* 0x00000001ff097819 */ /* 0x000fe20000011609 */
[----:B------:R2:W-:Y:S01]  /*49d0*/  STS.64 [R18], R56 ;  /* 0x0000003812007388 */ /* 0x0005e20000000a00 */
[----:B------:R-:W-:-:S02]  /*49e0*/  LOP3.LUT R7, R11, 0x3c, RZ, 0xc0, !PT ;  /* 0x0000003c0b077812 */ /* 0x000fc400078ec0ff */
[----:B------:R-:W-:Y:S01]  /*49f0*/  SHF.R.U32.HI R11, RZ, 0x1, R10 ;  /* 0x00000001ff0b7819 */ /* 0x000fe2000001160a */
[----:B------:R-:W-:Y:S01]  /*4a00*/  STS.64 [R19+0x400], R58 ;  /* 0x0004003a13007388 */ /* 0x000fe20000000a00 */
[----:B------:R-:W-:Y:S01]  /*4a10*/  LOP3.LUT R8, R8, 0x1f0, RZ, 0xc0, !PT ;  /* 0x000001f008087812 */ /* 0x000fe200078ec0ff */
[----:B-1----:R-:W-:Y:S01]  /*4a20*/  IMAD.WIDE.U32 R16, R16, 0x4, R4 ;  /* 0x0000000410107825 */ /* 0x002fe200078e0004 */
[----:B------:R-:W-:Y:S01]  /*4a30*/  LOP3.LUT R10, R9, 0x2f0, RZ, 0xc0, !PT ;  /* 0x000002f0090a7812 */ /* 0x000fe200078ec0ff */
[----:B------:R-:W-:Y:S01]  /*4a40*/  STS.64 [R18+0x20], R60 ;  /* 0x0000203c12007388 */ /* 0x000fe20000000a00 */
[----:B------:R-:W-:Y:S01]  /*4a50*/  LEA R7, R7, UR40, 0x2 ;  /* 0x0000002807077c11 */ /* 0x000fe2000f8e10ff */
[----:B------:R-:W-:Y:S01]  /*4a60*/  VIADD R9, R8, UR40 ;  /* 0x0000002808097c36 */ /* 0x000fe20008000000 */
[----:B------:R-:W-:Y:S01]  /*4a70*/  LOP3.LUT R12, R11, 0x3f0, RZ, 0xc0, !PT ;  /* 0x000003f00b0c7812 */ /* 0x000fe200078ec0ff */
[----:B------:R-:W-:Y:S01]  /*4a80*/  STS.64 [R32+0x420], R62 ;  /* 0x0004203e20007388 */ /* 0x000fe20000000a00 */
[----:B------:R-:W-:Y:S01]  /*4a90*/  VIADD R11, R10, UR40 ;  /* 0x000000280a0b7c36 */ /* 0x000fe20008000000 */
[----:B--2---:R-:W-:Y:S01]  /*4aa0*/  LOP3.LUT R57, R3, 0x1c, R0, 0xf8, !PT ;  /* 0x0000001c03397812 */ /* 0x004fe200078ef800 */
[----:B------:R-:W-:Y:S01]  /*4ab0*/  IMAD R33, R2, 0x4, R7 ;  /* 0x0000000402217824 */ /* 0x000fe200078e0207 */
[----:B------:R-:W-:Y:S01]  /*4ac0*/  STS.64 [R18+0x40], R64 ;  /* 0x0000404012007388 */ /* 0x000fe20000000a00 */
[----:B------:R-:W-:Y:S01]  /*4ad0*/  VIADD R7, R12, UR40 ;  /* 0x000000280c077c36 */ /* 0x000fe20008000000 */
[----:B------:R-:W-:Y:S01]  /*4ae0*/  ISETP.GE.U32.AND P0, PT, R57, 0x80, PT ;  /* 0x000000803900780c */ /* 0x000fe20003f06070 */
[C---:B------:R-:W-:Y:S01]  /*4af0*/  IMAD R34, R2.reuse, 0x4, R9 ;  /* 0x0000000402227824 */ /* 0x040fe200078e0209 */
[----:B------:R-:W-:Y:S01]  /*4b00*/  STS.64 [R32+0x440], R66 ;  /* 0x0004404220007388 */ /* 0x000fe20000000a00 */
[C---:B------:R-:W-:Y:S01]  /*4b10*/  IMAD R35, R2.reuse, 0x4, R11 ;  /* 0x0000000402237824 */ /* 0x040fe200078e020b */
[----:B------:R-:W-:Y:S01]  /*4b20*/  ISETP.GE.AND.EX P0, PT, R91, RZ, PT, P0 ;  /* 0x000000ff5b00720c */ /* 0x000fe20003f06300 */
[----:B------:R-:W-:Y:S01]  /*4b30*/  IMAD R36, R2, 0x4, R7 ;  /* 0x0000000402247824 */ /* 0x000fe200078e0207 */
[----:B------:R-:W-:Y:S01]  /*4b40*/  STS.64 [R18+0x60], R68 ;  /* 0x0000604412007388 */ /* 0x000fe20000000a00 */
[C---:B------:R-:W-:Y:S01]  /*4b50*/  SHF.L.U64.HI R90, R57.reuse, 0x2, R91 ;  /* 0x00000002395a7819 */ /* 0x040fe2000001025b */
[----:B------:R-:W-:Y:S01]  /*4b60*/  IMAD.SHL.U32 R57, R57, 0x4, RZ ;  /* 0x0000000439397824 */ /* 0x000fe200078e00ff */
[----:B------:R-:W-:Y:S01]  /*4b70*/  LEA R2, P1, R6, R16, 0x9 ;  /* 0x0000001006027211 */ /* 0x000fe200078248ff */
[----:B------:R-:W-:Y:S01]  /*4b80*/  STS.64 [R32+0x460], R70 ;  /* 0x0004604620007388 */ /* 0x000fe20000000a00 */
[----:B------:R-:W-:Y:S01]  /*4b90*/  BAR.SYNC.DEFER_BLOCKING 0x0 ;  /* 0x0000000000007b1d */ /* 0x000fe20000010000 */
[----:B------:R-:W-:-:S02]  /*4ba0*/  ISETP.GT.AND P0, PT, R3, -0x1, !P0 ;  /* 0xffffffff0300780c */ /* 0x000fc40004704270 */
[----:B------:R-:W-:Y:S02]  /*4bb0*/  LOP3.LUT R7, R37, 0x20, RZ, 0xfc, !PT ;  /* 0x0000002025077812 */ /* 0x000fe400078efcff */
[----:B------:R-:W-:Y:S02]  /*4bc0*/  LEA.HI.X R3, R6, R17, RZ, 0x9, P1 ;  /* 0x0000001106037211 */ /* 0x000fe400008f4cff */
[----:B------:R-:W-:Y:S02]  /*4bd0*/  IADD3 R2, P1, R57, R2, RZ ;  /* 0x0000000239027210 */ /* 0x000fe40007f3e0ff */
[-C--:B------:R-:W-:Y:S02]  /*4be0*/  LEA R4, P2, R39, R16.reuse, 0x9 ;  /* 0x0000001027047211 */ /* 0x080fe400078448ff */
[-C--:B------:R-:W-:Y:S01]  /*4bf0*/  LEA R6, P3, R7, R16.reuse, 0x9 ;  /* 0x0000001007067211 */ /* 0x080fe200078648ff */
[----:B------:R-:W-:Y:S01]  /*4c00*/  IMAD.X R3, R90, 0x1, R3, P1 ;  /* 0x000000015a037824 */ /* 0x000fe200008e0603 */
[----:B------:R-:W-:-:S02]  /*4c10*/  LEA R12, P4, R13, R16, 0x9 ;  /* 0x000000100d0c7211 */ /* 0x000fc400078848ff */
[----:B------:R-:W-:Y:S02]  /*4c20*/  IADD3 R4, P1, R4, R57, RZ ;  /* 0x0000003904047210 */ /* 0x000fe40007f3e0ff */
[-C--:B------:R-:W-:Y:S02]  /*4c30*/  LEA.HI.X R5, R39, R17.reuse, RZ, 0x9, P2 ;  /* 0x0000001127057211 */ /* 0x080fe400010f4cff */
[----:B------:R-:W-:Y:S02]  /*4c40*/  LEA.HI.X R7, R7, R17, RZ, 0x9, P3 ;  /* 0x0000001107077211 */ /* 0x000fe400018f4cff */
[----:B------:R-:W-:Y:S01]  /*4c50*/  IADD3 R6, P2, R6, R57, RZ ;  /* 0x0000003906067210 */ /* 0x000fe20007f5e0ff */
[--C-:B------:R-:W-:Y:S01]  /*4c60*/  IMAD.X R5, R5, 0x1, R90.reuse, P1 ;  /* 0x0000000105057824 */ /* 0x100fe200008e065a */
[----:B------:R-:W-:Y:S01]  /*4c70*/  LEA.HI.X R0, R13, R17, RZ, 0x9, P4 ;  /* 0x000000110d007211 */ /* 0x000fe200020f4cff */
[----:B------:R-:W1:Y:S01]  /*4c80*/  LDS.128 R8, [R33] ;  /* 0x0000000021087984 */ /* 0x000e620000000c00 */
[----:B------:R-:W-:Y:S01]  /*4c90*/  IADD3 R12, P3, R12, R57, RZ ;  /* 0x000000390c0c7210 */ /* 0x000fe20007f7e0ff */
[--C-:B------:R-:W-:Y:S01]  /*4ca0*/  IMAD.X R7, R7, 0x1, R90.reuse, P2 ;  /* 0x0000000107077824 */ /* 0x100fe200010e065a */
[----:B------:R-:W-:Y:S01]  /*4cb0*/  LOP3.LUT R39, R39, 0x40, RZ, 0xfc, !PT ;  /* 0x0000004027277812 */ /* 0x000fe200078efcff */
[----:B------:R-:W2:Y:S02]  /*4cc0*/  LDS.128 R20, [R34+0x800] ;  /* 0x0008000022147984 */ /* 0x000ea40000000c00 */
[----:B------:R-:W-:-:S02]  /*4cd0*/  IMAD.X R13, R0, 0x1, R90, P3 ;  /* 0x00000001000d7824 */ /* 0x000fc400018e065a */
[----:B------:R-:W3:Y:S04]  /*4ce0*/  LDS.128 R28, [R35+0x1000] ;  /* 0x00100000231c7984 */ /* 0x000ee80000000c00 */
[----:B------:R-:W4:Y:S04]  /*4cf0*/  LDS.128 R24, [R36+0x1800] ;  /* 0x0018000024187984 */ /* 0x000f280000000c00 */
[----:B-1----:R1:W-:Y:S04]  /*4d00*/  @P0 STG.E.128 desc[UR42][R2.64], R8 ;  /* 0x0000000802000986 */ /* 0x0023e8000c101d2a */
[----:B--2---:R2:W-:Y:S04]  /*4d10*/  @P0 STG.E.128 desc[UR42][R4.64], R20 ;  /* 0x0000001404000986 */ /* 0x0045e8000c101d2a */
[----:B---3--:R3:W-:Y:S04]  /*4d20*/  @P0 STG.E.128 desc[UR42][R6.64], R28 ;  /* 0x0000001c06000986 */ /* 0x0087e8000c101d2a */
[----:B----4-:R-:W-:Y:S01]  /*4d30*/  @P0 STG.E.128 desc[UR42][R12.64], R24 ;  /* 0x000000180c000986 */ /* 0x010fe2000c101d2a */
[----:B------:R-:W-:Y:S01]  /*4d40*/  BAR.SYNC.DEFER_BLOCKING 0x0 ;  /* 0x0000000000007b1d */ /* 0x000fe20000010000 */
[----:B-1----:R-:W-:-:S04]  /*4d50*/  LOP3.LUT R3, R37, 0x40, RZ, 0xfc, !PT ;  /* 0x0000004025037812 */ /* 0x002fc800078efcff */
[-C--:B------:R-:W-:Y:S02]  /*4d60*/  LEA R2, P1, R3, R16.reuse, 0x9 ;  /* 0x0000001003027211 */ /* 0x080fe400078248ff */
[-C--:B--2---:R-:W-:Y:S02]  /*4d70*/  LEA R4, P2, R39, R16.reuse, 0x9 ;  /* 0x0000001027047211 */ /* 0x084fe400078448ff */
[----:B---3--:R-:W-:Y:S02]  /*4d80*/  LEA R6, P3, R14, R16, 0x9 ;  /* 0x000000100e067211 */ /* 0x008fe400078648ff */
[----:B------:R-:W-:Y:S02]  /*4d90*/  LEA.HI.X R3, R3, R17, RZ, 0x9, P1 ;  /* 0x0000001103037211 */ /* 0x000fe400008f4cff */
[----:B------:R-:W-:Y:S02]  /*4da0*/  IADD3 R2, P1, R2, R57, RZ ;  /* 0x0000003902027210 */ /* 0x000fe40007f3e0ff */
[----:B------:R-:W-:-:S02]  /*4db0*/  LEA.HI.X R0, R39, R17, RZ, 0x9, P2 ;  /* 0x0000001127007211 */ /* 0x000fc400010f4cff */
[----:B------:R-:W-:Y:S01]  /*4dc0*/  LEA.HI.X R14, R14, R17, RZ, 0x9, P3 ;  /* 0x000000110e0e7211 */ /* 0x000fe200018f4cff */
[--C-:B------:R-:W-:Y:S01]  /*4dd0*/  IMAD.X R3, R3, 0x1, R90.reuse, P1 ;  /* 0x0000000103037824 */ /* 0x100fe200008e065a */
[-C--:B------:R-:W-:Y:S02]  /*4de0*/  IADD3 R4, P2, R4, R57.reuse, RZ ;  /* 0x0000003904047210 */ /* 0x080fe40007f5e0ff */
[----:B------:R-:W-:Y:S01]  /*4df0*/  IADD3 R6, P3, R6, R57, RZ ;  /* 0x0000003906067210 */ /* 0x000fe20007f7e0ff */
[----:B------:R-:W-:Y:S02]  /*4e00*/  STS.64 [R18], R40 ;  /* 0x0000002812007388 */ /* 0x000fe40000000a00 */
[--C-:B------:R-:W-:Y:S02]  /*4e10*/  IMAD.X R5, R0, 0x1, R90.reuse, P2 ;  /* 0x0000000100057824 */ /* 0x100fe400010e065a */
[----:B------:R-:W-:Y:S01]  /*4e20*/  IMAD.X R7, R14, 0x1, R90, P3 ;  /* 0x000000010e077824 */ /* 0x000fe200018e065a */
[----:B------:R-:W-:Y:S04]  /*4e30*/  STS.64 [R19+0x400], R42 ;  /* 0x0004002a13007388 */ /* 0x000fe80000000a00 */
[----:B------:R-:W-:Y:S04]  /*4e40*/  STS.64 [R18+0x20], R44 ;  /* 0x0000202c12007388 */ /* 0x000fe80000000a00 */
[----:B------:R-:W-:Y:S04]  /*4e50*/  STS.64 [R32+0x420], R46 ;  /* 0x0004202e20007388 */ /* 0x000fe80000000a00 */
[----:B------:R-:W-:Y:S04]  /*4e60*/  STS.64 [R18+0x40], R48 ;  /* 0x0000403012007388 */ /* 0x000fe80000000a00 */
[----:B------:R-:W-:Y:S04]  /*4e70*/  STS.64 [R32+0x440], R50 ;  /* 0x0004403220007388 */ /* 0x000fe80000000a00 */
[----:B------:R-:W-:Y:S04]  /*4e80*/  STS.64 [R18+0x60], R52 ;  /* 0x0000603412007388 */ /* 0x000fe80000000a00 */
[----:B------:R-:W-:Y:S01]  /*4e90*/  STS.64 [R32+0x460], R54 ;  /* 0x0004603620007388 */ /* 0x000fe20000000a00 */
[----:B------:R-:W-:Y:S06]  /*4ea0*/  BAR.SYNC.DEFER_BLOCKING 0x0 ;  /* 0x0000000000007b1d */ /* 0x000fec0000010000 */
[----:B------:R-:W1:Y:S04]  /*4eb0*/  LDS.128 R24, [R33] ;  /* 0x0000000021187984 */ /* 0x000e680000000c00 */
[----:B------:R-:W2:Y:S04]  /*4ec0*/  LDS.128 R8, [R34+0x800] ;  /* 0x0008000022087984 */ /* 0x000ea80000000c00 */
[----:B------:R-:W3:Y:S04]  /*4ed0*/  LDS.128 R20, [R35+0x1000] ;  /* 0x0010000023147984 */ /* 0x000ee80000000c00 */
[----:B-1----:R1:W-:Y:S04]  /*4ee0*/  @P0 STG.E.128 desc[UR42][R2.64], R24 ;  /* 0x0000001802000986 */ /* 0x0023e8000c101d2a */
[----:B--2---:R1:W-:Y:S04]  /*4ef0*/  @P0 STG.E.128 desc[UR42][R4.64], R8 ;  /* 0x0000000804000986 */ /* 0x0043e8000c101d2a */
[----:B---3--:R1:W-:Y:S01]  /*4f00*/  @P0 STG.E.128 desc[UR42][R6.64], R20 ;  /* 0x0000001406000986 */ /* 0x0083e2000c101d2a */
[----:B------:R-:W-:Y:S05]  /*4f10*/  @!P0 EXIT ;  /* 0x000000000000894d */ /* 0x000fea0003800000 */
[----:B------:R-:W2:Y:S01]  /*4f20*/  LDS.128 R36, [R36+0x1800] ;  /* 0x0018000024247984 */ /* 0x000ea20000000c00 */
[----:B-1----:R-:W-:-:S04]  /*4f30*/  LEA R2, P0, R15, R16, 0x9 ;  /* 0x000000100f027211 */ /* 0x002fc800078048ff */
[----:B------:R-:W-:Y:S02]  /*4f40*/  LEA.HI.X R15, R15, R17, RZ, 0x9, P0 ;  /* 0x000000110f0f7211 */ /* 0x000fe400000f4cff */
[----:B------:R-:W-:-:S05]  /*4f50*/  IADD3 R2, P0, R2, R57, RZ ;  /* 0x0000003902027210 */ /* 0x000fca0007f1e0ff */
[----:B------:R-:W-:-:S05]  /*4f60*/  IMAD.X R3, R15, 0x1, R90, P0 ;  /* 0x000000010f037824 */ /* 0x000fca00000e065a */
[----:B--2---:R-:W-:Y:S01]  /*4f70*/  STG.E.128 desc[UR42][R2.64], R36 ;  /* 0x0000002402007986 */ /* 0x004fe2000c101d2a */
[----:B------:R-:W-:Y:S05]  /*4f80*/  EXIT ;  /* 0x000000000000794d */ /* 0x000fea0003800000 */
.L_x_2:
[----:B------:R-:W-:-:S00]  /*4f90*/  BRA `(.L_x_2) ;  /* 0xfffffffc00fc7947 */ /* 0x000fc0000383ffff */
[----:B------:R-:W-:-:S00]  /*4fa0*/  NOP ;  /* 0x0000000000007918 */ /* 0x000fc00000000000 */
        /* <DEDUP_REMOVED lines=13> */
.L_x_3:


//--------------------- .nv.shared.chunk_gated_delta_rule_fwd_kernel_h_blockdim64 --------------------------
	.section	.nv.shared.chunk_gated_delta_rule_fwd_kernel_h_blockdim64,"aw",@nobits
	.sectionflags	@""
	.align	16
	.zero		1024


//--------------------- .nv.shared.reserved.0     --------------------------
	.section	.nv.shared.reserved.0,"aw",@nobits
	.weak		__nv_reservedSMEM_offset_0_alias
	.size		__nv_reservedSMEM_offset_0_alias, 0, 0
	.other		__nv_reservedSMEM_offset_0_alias,@"STO_CUDA_RESERVED_SHARED STV_DEFAULT"
__nv_reservedSMEM_offset_0_alias:
	.zero		0


//--------------------- .nv.constant0.chunk_gated_delta_rule_fwd_kernel_h_blockdim64 --------------------------
	.section	.nv.constant0.chunk_gated_delta_rule_fwd_kernel_h_blockdim64,"a",@progbits
	.sectionflags	@""
	.align	4
.nv.constant0.chunk_gated_delta_rule_fwd_kernel_h_blockdim64:
	.zero		600


//--------------------- SYMBOLS --------------------------

	.type		.nv.reservedSmem.offset0,@object
	.size		.nv.reservedSmem.offset0,0x4
